	.target	sm_100a

	.elftype	@"ET_EXEC"


//--------------------- .note.nv.tkinfo           --------------------------
	.section	.note.nv.tkinfo,"",@"SHT_NOTE"
	.sectionflags	@"SHF_NOTE_NV_TKINFO"
	.tkinfo
        /*0018*/ 	.word	0x00000002
        /*0030*/ 	.string	""
        /*0030*/ 	.string	"ptxas"
        /*0030*/ 	.string	"Cuda compilation tools, release 13.0, V13.0.88"
        /*0030*/ 	.string	"Build cuda_13.0.r13.0/compiler.36424714_0"
        /*0030*/ 	.string	"-arch sm_100a -m 64 "



//--------------------- .note.nv.cuinfo           --------------------------
	.section	.note.nv.cuinfo,"",@"SHT_NOTE"
	.sectionflags	@"SHF_NOTE_NV_CUINFO"
        /*0018*/ 	.short	0x0002
        /*001a*/ 	.short	0x0064
        /*001c*/ 	.short	0x0082
	.zero		2


//--------------------- .nv.info                  --------------------------
	.section	.nv.info,"",@"SHT_CUDA_INFO"
	.align	4


	//----- nvinfo : EIATTR_REGCOUNT
	.align		4
        /*0000*/ 	.byte	0x04, 0x2f
        /*0002*/ 	.short	(.L_19 - .L_18)
	.align		4
.L_18:
        /*0004*/ 	.word	index@(_ZN7cutlass13device_kernelINS_4conv6kernel13ConvUniversalINS1_16ConvProblemShapeILNS1_8OperatorE1ELi3EEENS1_10collective14CollectiveConvINS1_47MainloopSm100TmaUmmaWarpSpecializedImplicitGemmILS5_1ELi34ELi3ELi1ELi2EN4cute5tupleIJNSA_1CILi1EEESD_SD_EEEEENSB_IJNSC_ILi64EEENSC_ILi128EEENSB_IJNSC_ILi32EEEEEEEEENS_12float_e4m3_tESL_NSA_8TiledMMAINSA_8MMA_AtomIJNSA_10MMA_TraitsINSA_19SM100_MMA_F8F6F4_SSEJSL_SL_fSG_SH_NSA_17integral_constantINSA_4UMMA5MajorELSS_0EEENSQ_ISS_LSS_1EEENSQ_INSR_7ScaleInELSV_0EEESW_EEEEEENSA_6LayoutISE_NSB_IJNSC_ILi0EEES10_S10_EEEEENSB_IJNSA_10UnderscoreES13_S13_EEEEENS7_6detail27Sm100ImplicitGemmTileTraitsINSA_20SM90_TMA_LOAD_IM2COLENSA_14ComposedLayoutINSA_7SwizzleILi1ELi4ELi3EEENSA_18smem_ptr_flag_bitsILi8EEENSZ_INSB_IJNSC_ILi8EEESI_EEENSB_IJSI_SD_EEEEEEEvEENS17_INSA_13SM90_TMA_LOADENS19_INS1A_ILi3ELi4ELi3EEES1D_NSZ_INSB_IJSH_S1E_EEENSB_IJSD_SH_EEEEEEEvEEEENS_8epilogue10collective18CollectiveEpilogueINS1S_23Sm100TmaWarpSpecializedILi2ELi2ELi32ELb0ELb0EEEJSK_NSB_IJNSZ_ISG_SD_EES1X_EEESL_NSB_IJNSB_IJllllEEESD_S10_EEESL_S20_NS1S_6fusion15FusionCallbacksIS1W_NS21_17LinearCombinationISL_fSL_fLNS_15FloatRoundStyleE2EEESK_S1Y_JEEENSA_5SM1004TMEM4LOAD26SM100_TMEM_LOAD_16dp32b32xES18_NS19_INS1A_ILi2ELi4ELi3EEES1D_NSZ_INSB_IJS1E_SG_EEENSB_IJSG_SD_EEEEEEENSA_39AutoVectorizingCopyWithAssumedAlignmentILi128EEENSA_21SM90_TMA_STORE_IM2COLES2F_S2H_S2H_EEEvvEEEEvNT_6ParamsE)
        /*0008*/ 	.word	0x00000080


	//----- nvinfo : EIATTR_FRAME_SIZE
	.align		4
.L_19:
        /*000c*/ 	.byte	0x04, 0x11
        /*000e*/ 	.short	(.L_21 - .L_20)
	.align		4
.L_20:
        /*0010*/ 	.word	index@($__internal_2_$__cuda_sm10x_tcgen05_guardrail_trap_unallocated_columns_being_dealloced)
        /*0014*/ 	.word	0x00000008


	//----- nvinfo : EIATTR_FRAME_SIZE
	.align		4
.L_21:
        /*0018*/ 	.byte	0x04, 0x11
        /*001a*/ 	.short	(.L_23 - .L_22)
	.align		4
.L_22:
        /*001c*/ 	.word	index@($__internal_1_$__cuda_sm10x_tcgen05_guardrail_trap_phase_invalid_during_alloc)
        /*0020*/ 	.word	0x00000008


	//----- nvinfo : EIATTR_FRAME_SIZE
	.align		4
.L_23:
        /*0024*/ 	.byte	0x04, 0x11
        /*0026*/ 	.short	(.L_25 - .L_24)
	.align		4
.L_24:
        /*0028*/ 	.word	index@($__internal_0_$__cuda_sm10x_tcgen05_guardrail_trap_col_being_dealloced_not_returned_by_alloc)
        /*002c*/ 	.word	0x00000008


	//----- nvinfo : EIATTR_FRAME_SIZE
	.align		4
.L_25:
        /*0030*/ 	.byte	0x04, 0x11
        /*0032*/ 	.short	(.L_27 - .L_26)
	.align		4
.L_26:
        /*0034*/ 	.word	index@(_ZN7cutlass13device_kernelINS_4conv6kernel13ConvUniversalINS1_16ConvProblemShapeILNS1_8OperatorE1ELi3EEENS1_10collective14CollectiveConvINS1_47MainloopSm100TmaUmmaWarpSpecializedImplicitGemmILS5_1ELi34ELi3ELi1ELi2EN4cute5tupleIJNSA_1CILi1EEESD_SD_EEEEENSB_IJNSC_ILi64EEENSC_ILi128EEENSB_IJNSC_ILi32EEEEEEEEENS_12float_e4m3_tESL_NSA_8TiledMMAINSA_8MMA_AtomIJNSA_10MMA_TraitsINSA_19SM100_MMA_F8F6F4_SSEJSL_SL_fSG_SH_NSA_17integral_constantINSA_4UMMA5MajorELSS_0EEENSQ_ISS_LSS_1EEENSQ_INSR_7ScaleInELSV_0EEESW_EEEEEENSA_6LayoutISE_NSB_IJNSC_ILi0EEES10_S10_EEEEENSB_IJNSA_10UnderscoreES13_S13_EEEEENS7_6detail27Sm100ImplicitGemmTileTraitsINSA_20SM90_TMA_LOAD_IM2COLENSA_14ComposedLayoutINSA_7SwizzleILi1ELi4ELi3EEENSA_18smem_ptr_flag_bitsILi8EEENSZ_INSB_IJNSC_ILi8EEESI_EEENSB_IJSI_SD_EEEEEEEvEENS17_INSA_13SM90_TMA_LOADENS19_INS1A_ILi3ELi4ELi3EEES1D_NSZ_INSB_IJSH_S1E_EEENSB_IJSD_SH_EEEEEEEvEEEENS_8epilogue10collective18CollectiveEpilogueINS1S_23Sm100TmaWarpSpecializedILi2ELi2ELi32ELb0ELb0EEEJSK_NSB_IJNSZ_ISG_SD_EES1X_EEESL_NSB_IJNSB_IJllllEEESD_S10_EEESL_S20_NS1S_6fusion15FusionCallbacksIS1W_NS21_17LinearCombinationISL_fSL_fLNS_15FloatRoundStyleE2EEESK_S1Y_JEEENSA_5SM1004TMEM4LOAD26SM100_TMEM_LOAD_16dp32b32xES18_NS19_INS1A_ILi2ELi4ELi3EEES1D_NSZ_INSB_IJS1E_SG_EEENSB_IJSG_SD_EEEEEEENSA_39AutoVectorizingCopyWithAssumedAlignmentILi128EEENSA_21SM90_TMA_STORE_IM2COLES2F_S2H_S2H_EEEvvEEEEvNT_6ParamsE)
        /*0038*/ 	.word	0x00000008


	//----- nvinfo : EIATTR_MIN_STACK_SIZE
	.align		4
.L_27:
        /*003c*/ 	.byte	0x04, 0x12
        /*003e*/ 	.short	(.L_29 - .L_28)
	.align		4
.L_28:
        /*0040*/ 	.word	index@(_ZN7cutlass13device_kernelINS_4conv6kernel13ConvUniversalINS1_16ConvProblemShapeILNS1_8OperatorE1ELi3EEENS1_10collective14CollectiveConvINS1_47MainloopSm100TmaUmmaWarpSpecializedImplicitGemmILS5_1ELi34ELi3ELi1ELi2EN4cute5tupleIJNSA_1CILi1EEESD_SD_EEEEENSB_IJNSC_ILi64EEENSC_ILi128EEENSB_IJNSC_ILi32EEEEEEEEENS_12float_e4m3_tESL_NSA_8TiledMMAINSA_8MMA_AtomIJNSA_10MMA_TraitsINSA_19SM100_MMA_F8F6F4_SSEJSL_SL_fSG_SH_NSA_17integral_constantINSA_4UMMA5MajorELSS_0EEENSQ_ISS_LSS_1EEENSQ_INSR_7ScaleInELSV_0EEESW_EEEEEENSA_6LayoutISE_NSB_IJNSC_ILi0EEES10_S10_EEEEENSB_IJNSA_10UnderscoreES13_S13_EEEEENS7_6detail27Sm100ImplicitGemmTileTraitsINSA_20SM90_TMA_LOAD_IM2COLENSA_14ComposedLayoutINSA_7SwizzleILi1ELi4ELi3EEENSA_18smem_ptr_flag_bitsILi8EEENSZ_INSB_IJNSC_ILi8EEESI_EEENSB_IJSI_SD_EEEEEEEvEENS17_INSA_13SM90_TMA_LOADENS19_INS1A_ILi3ELi4ELi3EEES1D_NSZ_INSB_IJSH_S1E_EEENSB_IJSD_SH_EEEEEEEvEEEENS_8epilogue10collective18CollectiveEpilogueINS1S_23Sm100TmaWarpSpecializedILi2ELi2ELi32ELb0ELb0EEEJSK_NSB_IJNSZ_ISG_SD_EES1X_EEESL_NSB_IJNSB_IJllllEEESD_S10_EEESL_S20_NS1S_6fusion15FusionCallbacksIS1W_NS21_17LinearCombinationISL_fSL_fLNS_15FloatRoundStyleE2EEESK_S1Y_JEEENSA_5SM1004TMEM4LOAD26SM100_TMEM_LOAD_16dp32b32xES18_NS19_INS1A_ILi2ELi4ELi3EEES1D_NSZ_INSB_IJS1E_SG_EEENSB_IJSG_SD_EEEEEEENSA_39AutoVectorizingCopyWithAssumedAlignmentILi128EEENSA_21SM90_TMA_STORE_IM2COLES2F_S2H_S2H_EEEvvEEEEvNT_6ParamsE)
        /*0044*/ 	.word	0x00000008
.L_29:


//--------------------- .nv.compat                --------------------------
	.section	.nv.compat,"",@"SHT_CUDA_COMPAT_INFO"
	.align	4
        /*0000*/ 	.byte	0x02, 0x09, 0x01, 0x00, 0x02, 0x02, 0x02, 0x00, 0x02, 0x05, 0x05, 0x00, 0x03, 0x07, 0x01, 0x01
        /*0010*/ 	.byte	0x02, 0x03, 0x01, 0x00, 0x02, 0x06, 0x01, 0x00, 0x04, 0x0b, 0x08, 0x00, 0x09, 0x00, 0x00, 0x00
        /*0020*/ 	.byte	0x00, 0x00, 0x00, 0x00


//--------------------- .nv.info._ZN7cutlass13device_kernelINS_4conv6kernel13ConvUniversalINS1_16ConvProblemShapeILNS1_8OperatorE1ELi3EEENS1_10collective14CollectiveConvINS1_47MainloopSm100TmaUmmaWarpSpecializedImplicitGemmILS5_1ELi34ELi3ELi1ELi2EN4cute5tupleIJNSA_1CILi1EEESD_SD_EEEEENSB_IJNSC_ILi64EEENSC_ILi128EEENSB_IJNSC_ILi32EEEEEEEEENS_12float_e4m3_tESL_NSA_8TiledMMAINSA_8MMA_AtomIJNSA_10MMA_TraitsINSA_19SM100_MMA_F8F6F4_SSEJSL_SL_fSG_SH_NSA_17integral_constantINSA_4UMMA5MajorELSS_0EEENSQ_ISS_LSS_1EEENSQ_INSR_7ScaleInELSV_0EEESW_EEEEEENSA_6LayoutISE_NSB_IJNSC_ILi0EEES10_S10_EEEEENSB_IJNSA_10UnderscoreES13_S13_EEEEENS7_6detail27Sm100ImplicitGemmTileTraitsINSA_20SM90_TMA_LOAD_IM2COLENSA_14ComposedLayoutINSA_7SwizzleILi1ELi4ELi3EEENSA_18smem_ptr_flag_bitsILi8EEENSZ_INSB_IJNSC_ILi8EEESI_EEENSB_IJSI_SD_EEEEEEEvEENS17_INSA_13SM90_TMA_LOADENS19_INS1A_ILi3ELi4ELi3EEES1D_NSZ_INSB_IJSH_S1E_EEENSB_IJSD_SH_EEEEEEEvEEEENS_8epilogue10collective18CollectiveEpilogueINS1S_23Sm100TmaWarpSpecializedILi2ELi2ELi32ELb0ELb0EEEJSK_NSB_IJNSZ_ISG_SD_EES1X_EEESL_NSB_IJNSB_IJllllEEESD_S10_EEESL_S20_NS1S_6fusion15FusionCallbacksIS1W_NS21_17LinearCombinationISL_fSL_fLNS_15FloatRoundStyleE2EEESK_S1Y_JEEENSA_5SM1004TMEM4LOAD26SM100_TMEM_LOAD_16dp32b32xES18_NS19_INS1A_ILi2ELi4ELi3EEES1D_NSZ_INSB_IJS1E_SG_EEENSB_IJSG_SD_EEEEEEENSA_39AutoVectorizingCopyWithAssumedAlignmentILi128EEENSA_21SM90_TMA_STORE_IM2COLES2F_S2H_S2H_EEEvvEEEEvNT_6ParamsE --------------------------
	.section	.nv.info._ZN7cutlass13device_kernelINS_4conv6kernel13ConvUniversalINS1_16ConvProblemShapeILNS1_8OperatorE1ELi3EEENS1_10collective14CollectiveConvINS1_47MainloopSm100TmaUmmaWarpSpecializedImplicitGemmILS5_1ELi34ELi3ELi1ELi2EN4cute5tupleIJNSA_1CILi1EEESD_SD_EEEEENSB_IJNSC_ILi64EEENSC_ILi128EEENSB_IJNSC_ILi32EEEEEEEEENS_12float_e4m3_tESL_NSA_8TiledMMAINSA_8MMA_AtomIJNSA_10MMA_TraitsINSA_19SM100_MMA_F8F6F4_SSEJSL_SL_fSG_SH_NSA_17integral_constantINSA_4UMMA5MajorELSS_0EEENSQ_ISS_LSS_1EEENSQ_INSR_7ScaleInELSV_0EEESW_EEEEEENSA_6LayoutISE_NSB_IJNSC_ILi0EEES10_S10_EEEEENSB_IJNSA_10UnderscoreES13_S13_EEEEENS7_6detail27Sm100ImplicitGemmTileTraitsINSA_20SM90_TMA_LOAD_IM2COLENSA_14ComposedLayoutINSA_7SwizzleILi1ELi4ELi3EEENSA_18smem_ptr_flag_bitsILi8EEENSZ_INSB_IJNSC_ILi8EEESI_EEENSB_IJSI_SD_EEEEEEEvEENS17_INSA_13SM90_TMA_LOADENS19_INS1A_ILi3ELi4ELi3EEES1D_NSZ_INSB_IJSH_S1E_EEENSB_IJSD_SH_EEEEEEEvEEEENS_8epilogue10collective18CollectiveEpilogueINS1S_23Sm100TmaWarpSpecializedILi2ELi2ELi32ELb0ELb0EEEJSK_NSB_IJNSZ_ISG_SD_EES1X_EEESL_NSB_IJNSB_IJllllEEESD_S10_EEESL_S20_NS1S_6fusion15FusionCallbacksIS1W_NS21_17LinearCombinationISL_fSL_fLNS_15FloatRoundStyleE2EEESK_S1Y_JEEENSA_5SM1004TMEM4LOAD26SM100_TMEM_LOAD_16dp32b32xES18_NS19_INS1A_ILi2ELi4ELi3EEES1D_NSZ_INSB_IJS1E_SG_EEENSB_IJSG_SD_EEEEEEENSA_39AutoVectorizingCopyWithAssumedAlignmentILi128EEENSA_21SM90_TMA_STORE_IM2COLES2F_S2H_S2H_EEEvvEEEEvNT_6ParamsE,"",@"SHT_CUDA_INFO"
	.sectionflags	@""
	.align	4


	//----- nvinfo : EIATTR_CUDA_API_VERSION
	.align		4
        /*0000*/ 	.byte	0x04, 0x37
        /*0002*/ 	.short	(.L_31 - .L_30)
.L_30:
        /*0004*/ 	.word	0x00000082


	//----- nvinfo : EIATTR_KPARAM_INFO
	.align		4
.L_31:
        /*0008*/ 	.byte	0x04, 0x17
        /*000a*/ 	.short	(.L_33 - .L_32)
.L_32:
        /*000c*/ 	.word	0x00000000
        /*0010*/ 	.short	0x0000
        /*0012*/ 	.short	0x0000
        /*0014*/ 	.byte	0x00, 0xf0, 0x01, 0x24


	//----- nvinfo : EIATTR_AT_ENTRY_FRAGMENTS
	.align		4
.L_33:
        /*0018*/ 	.byte	0x04, 0x4f
        /*001a*/ 	.short	(.L_35 - .L_34)


	//   ....[0]....
.L_34:
        /*001c*/ 	.word	0x00000006


	//----- nvinfo : EIATTR_RESERVED_SMEM_USED
	.align		4
.L_35:
        /*0020*/ 	.byte	0x01, 0x41
	.zero		2


	//----- nvinfo : EIATTR_SPARSE_MMA_MASK
	.align		4
        /*0024*/ 	.byte	0x03, 0x50
        /*0026*/ 	.short	0x0000


	//----- nvinfo : EIATTR_TCGEN05_1CTA_USED
	.align		4
        /*0028*/ 	.byte	0x01, 0x51
	.zero		2


	//----- nvinfo : EIATTR_MAXREG_COUNT
	.align		4
        /*002c*/ 	.byte	0x03, 0x1b
        /*002e*/ 	.short	0x00ff


	//----- nvinfo : EIATTR_NUM_BARRIERS
	.align		4
        /*0030*/ 	.byte	0x02, 0x4c
        /*0032*/ 	.byte	0x07
	.zero		1


	//----- nvinfo : EIATTR_EXTERNS
	.align		4
        /*0034*/ 	.byte	0x04, 0x0f
        /*0036*/ 	.short	(.L_37 - .L_36)


	//   ....[0]....
	.align		4
.L_36:
        /*0038*/ 	.word	index@(__assertfail)


	//----- nvinfo : EIATTR_MERCURY_ISA_VERSION
	.align		4
.L_37:
        /*003c*/ 	.byte	0x03, 0x5f
        /*003e*/ 	.short	0x0101


	//----- nvinfo : EIATTR_INT_WARP_WIDE_INSTR_OFFSETS
	.align		4
        /*0040*/ 	.byte	0x04, 0x31
        /*0042*/ 	.short	(.L_39 - .L_38)


	//   ....[0]....
.L_38:
        /*0044*/ 	.word	0x00005060


	//   ....[1]....
        /*0048*/ 	.word	0x00005080


	//   ....[2]....
        /*004c*/ 	.word	0x000050b0


	//   ....[3]....
        /*0050*/ 	.word	0x00005e00


	//   ....[4]....
        /*0054*/ 	.word	0x00005e90


	//   ....[5]....
        /*0058*/ 	.word	0x00005f90


	//   ....[6]....
        /*005c*/ 	.word	0x00006090


	//----- nvinfo : EIATTR_COOP_GROUP_MASK_REGIDS
	.align		4
.L_39:
        /*0060*/ 	.byte	0x04, 0x29
        /*0062*/ 	.short	(.L_41 - .L_40)


	//   ....[0]....
.L_40:
        /*0064*/ 	.word	0xffffffff


	//   ....[1]....
        /*0068*/ 	.word	0xffffffff


	//   ....[2]....
        /*006c*/ 	.word	0xffffffff


	//   ....[3]....
        /*0070*/ 	.word	0xffffffff


	//   ....[4]....
        /*0074*/ 	.word	0xffffffff


	//   ....[5]....
        /*0078*/ 	.word	0xffffffff


	//   ....[6]....
        /*007c*/ 	.word	0xffffffff


	//   ....[7]....
        /*0080*/ 	.word	0xffffffff


	//   ....[8]....
        /*0084*/ 	.word	0xffffffff


	//   ....[9]....
        /*0088*/ 	.word	0xffffffff


	//   ....[10]....
        /*008c*/ 	.word	0xffffffff


	//   ....[11]....
        /*0090*/ 	.word	0xffffffff


	//----- nvinfo : EIATTR_COOP_GROUP_INSTR_OFFSETS
	.align		4
.L_41:
        /*0094*/ 	.byte	0x04, 0x28
        /*0096*/ 	.short	(.L_43 - .L_42)


	//   ....[0]....
.L_42:
        /*0098*/ 	.word	0x00000090


	//   ....[1]....
        /*009c*/ 	.word	0x00000500


	//   ....[2]....
        /*00a0*/ 	.word	0x00000a60


	//   ....[3]....
        /*00a4*/ 	.word	0x00000bc0


	//   ....[4]....
        /*00a8*/ 	.word	0x00000cc0


	//   ....[5]....
        /*00ac*/ 	.word	0x00000e10


	//   ....[6]....
        /*00b0*/ 	.word	0x00002630


	//   ....[7]....
        /*00b4*/ 	.word	0x00004550


	//   ....[8]....
        /*00b8*/ 	.word	0x00004760


	//   ....[9]....
        /*00bc*/ 	.word	0x00004790


	//   ....[10]....
        /*00c0*/ 	.word	0x00004f40


	//   ....[11]....
        /*00c4*/ 	.word	0x00005180


	//----- nvinfo : EIATTR_VRC_CTA_INIT_COUNT
	.align		4
.L_43:
        /*00c8*/ 	.byte	0x02, 0x4a
        /*00ca*/ 	.byte	0x80
	.zero		1


	//----- nvinfo : EIATTR_SYSCALL_OFFSETS
	.align		4
        /*00cc*/ 	.byte	0x04, 0x46
        /*00ce*/ 	.short	(.L_45 - .L_44)


	//   ....[0]....
.L_44:
        /*00d0*/ 	.word	0x00006cc0


	//   ....[1]....
        /*00d4*/ 	.word	0x00006e00


	//   ....[2]....
        /*00d8*/ 	.word	0x00007810


	//   ....[3]....
        /*00dc*/ 	.word	0x000085e0


	//----- nvinfo : EIATTR_MBARRIER_INSTR_OFFSETS
	.align		4
.L_45:
        /*00e0*/ 	.byte	0x04, 0x39
        /*00e2*/ 	.short	(.L_47 - .L_46)


	//   ....[0]....
.L_46:
        /*00e4*/ 	.word	0x00000600
        /*00e8*/ 	.word	0x000000ff
        /*00ec*/ 	.word	0x00000000
        /*00f0*/ 	.short	0x0100
        /*00f2*/ 	.byte	0x04
	.zero		1


	//   ....[1]....
        /*00f4*/ 	.word	0x00000610
        /*00f8*/ 	.word	0x000000ff
        /*00fc*/ 	.word	0x00000110
        /*0100*/ 	.short	0x0100
        /*0102*/ 	.byte	0x04
	.zero		1


	//   ....[2]....
        /*0104*/ 	.word	0x00000620
        /*0108*/ 	.word	0x000000ff
        /*010c*/ 	.word	0x00000008
        /*0110*/ 	.short	0x0100
        /*0112*/ 	.byte	0x04
	.zero		1


	//   ....[3]....
        /*0114*/ 	.word	0x00000630
        /*0118*/ 	.word	0x000000ff
        /*011c*/ 	.word	0x00000118
        /*0120*/ 	.short	0x0100
        /*0122*/ 	.byte	0x04
	.zero		1


	//   ....[4]....
        /*0124*/ 	.word	0x00000640
        /*0128*/ 	.word	0x000000ff
        /*012c*/ 	.word	0x00000010
        /*0130*/ 	.short	0x0100
        /*0132*/ 	.byte	0x04
	.zero		1


	//   ....[5]....
        /*0134*/ 	.word	0x00000650
        /*0138*/ 	.word	0x000000ff
        /*013c*/ 	.word	0x00000120
        /*0140*/ 	.short	0x0100
        /*0142*/ 	.byte	0x04
	.zero		1


	//   ....[6]....
        /*0144*/ 	.word	0x00000660
        /*0148*/ 	.word	0x000000ff
        /*014c*/ 	.word	0x00000018
        /*0150*/ 	.short	0x0100
        /*0152*/ 	.byte	0x04
	.zero		1


	//   ....[7]....
        /*0154*/ 	.word	0x00000670
        /*0158*/ 	.word	0x000000ff
        /*015c*/ 	.word	0x00000128
        /*0160*/ 	.short	0x0100
        /*0162*/ 	.byte	0x04
	.zero		1


	//   ....[8]....
        /*0164*/ 	.word	0x00000680
        /*0168*/ 	.word	0x000000ff
        /*016c*/ 	.word	0x00000020
        /*0170*/ 	.short	0x0100
        /*0172*/ 	.byte	0x04
	.zero		1


	//   ....[9]....
        /*0174*/ 	.word	0x00000690
        /*0178*/ 	.word	0x000000ff
        /*017c*/ 	.word	0x00000130
        /*0180*/ 	.short	0x0100
        /*0182*/ 	.byte	0x04
	.zero		1


	//   ....[10]....
        /*0184*/ 	.word	0x000006a0
        /*0188*/ 	.word	0x000000ff
        /*018c*/ 	.word	0x00000028
        /*0190*/ 	.short	0x0100
        /*0192*/ 	.byte	0x04
	.zero		1


	//   ....[11]....
        /*0194*/ 	.word	0x000006b0
        /*0198*/ 	.word	0x000000ff
        /*019c*/ 	.word	0x00000138
        /*01a0*/ 	.short	0x0100
        /*01a2*/ 	.byte	0x04
	.zero		1


	//   ....[12]....
        /*01a4*/ 	.word	0x000006c0
        /*01a8*/ 	.word	0x000000ff
        /*01ac*/ 	.word	0x00000030
        /*01b0*/ 	.short	0x0100
        /*01b2*/ 	.byte	0x04
	.zero		1


	//   ....[13]....
        /*01b4*/ 	.word	0x000006d0
        /*01b8*/ 	.word	0x000000ff
        /*01bc*/ 	.word	0x00000140
        /*01c0*/ 	.short	0x0100
        /*01c2*/ 	.byte	0x04
	.zero		1


	//   ....[14]....
        /*01c4*/ 	.word	0x000006e0
        /*01c8*/ 	.word	0x000000ff
        /*01cc*/ 	.word	0x00000038
        /*01d0*/ 	.short	0x0100
        /*01d2*/ 	.byte	0x04
	.zero		1


	//   ....[15]....
        /*01d4*/ 	.word	0x000006f0
        /*01d8*/ 	.word	0x000000ff
        /*01dc*/ 	.word	0x00000148
        /*01e0*/ 	.short	0x0100
        /*01e2*/ 	.byte	0x04
	.zero		1


	//   ....[16]....
        /*01e4*/ 	.word	0x00000700
        /*01e8*/ 	.word	0x000000ff
        /*01ec*/ 	.word	0x00000040
        /*01f0*/ 	.short	0x0100
        /*01f2*/ 	.byte	0x04
	.zero		1


	//   ....[17]....
        /*01f4*/ 	.word	0x00000710
        /*01f8*/ 	.word	0x000000ff
        /*01fc*/ 	.word	0x00000150
        /*0200*/ 	.short	0x0100
        /*0202*/ 	.byte	0x04
	.zero		1


	//   ....[18]....
        /*0204*/ 	.word	0x00000720
        /*0208*/ 	.word	0x000000ff
        /*020c*/ 	.word	0x00000048
        /*0210*/ 	.short	0x0100
        /*0212*/ 	.byte	0x04
	.zero		1


	//   ....[19]....
        /*0214*/ 	.word	0x00000730
        /*0218*/ 	.word	0x000000ff
        /*021c*/ 	.word	0x00000158
        /*0220*/ 	.short	0x0100
        /*0222*/ 	.byte	0x04
	.zero		1


	//   ....[20]....
        /*0224*/ 	.word	0x00000740
        /*0228*/ 	.word	0x000000ff
        /*022c*/ 	.word	0x00000050
        /*0230*/ 	.short	0x0100
        /*0232*/ 	.byte	0x04
	.zero		1


	//   ....[21]....
        /*0234*/ 	.word	0x00000750
        /*0238*/ 	.word	0x000000ff
        /*023c*/ 	.word	0x00000160
        /*0240*/ 	.short	0x0100
        /*0242*/ 	.byte	0x04
	.zero		1


	//   ....[22]....
        /*0244*/ 	.word	0x00000760
        /*0248*/ 	.word	0x000000ff
        /*024c*/ 	.word	0x00000058
        /*0250*/ 	.short	0x0100
        /*0252*/ 	.byte	0x04
	.zero		1


	//   ....[23]....
        /*0254*/ 	.word	0x00000770
        /*0258*/ 	.word	0x000000ff
        /*025c*/ 	.word	0x00000168
        /*0260*/ 	.short	0x0100
        /*0262*/ 	.byte	0x04
	.zero		1


	//   ....[24]....
        /*0264*/ 	.word	0x00000780
        /*0268*/ 	.word	0x000000ff
        /*026c*/ 	.word	0x00000060
        /*0270*/ 	.short	0x0100
        /*0272*/ 	.byte	0x04
	.zero		1


	//   ....[25]....
        /*0274*/ 	.word	0x00000790
        /*0278*/ 	.word	0x000000ff
        /*027c*/ 	.word	0x00000170
        /*0280*/ 	.short	0x0100
        /*0282*/ 	.byte	0x04
	.zero		1


	//   ....[26]....
        /*0284*/ 	.word	0x000007a0
        /*0288*/ 	.word	0x000000ff
        /*028c*/ 	.word	0x00000068
        /*0290*/ 	.short	0x0100
        /*0292*/ 	.byte	0x04
	.zero		1


	//   ....[27]....
        /*0294*/ 	.word	0x000007b0
        /*0298*/ 	.word	0x000000ff
        /*029c*/ 	.word	0x00000178
        /*02a0*/ 	.short	0x0100
        /*02a2*/ 	.byte	0x04
	.zero		1


	//   ....[28]....
        /*02a4*/ 	.word	0x000007c0
        /*02a8*/ 	.word	0x000000ff
        /*02ac*/ 	.word	0x00000070
        /*02b0*/ 	.short	0x0100
        /*02b2*/ 	.byte	0x04
	.zero		1


	//   ....[29]....
        /*02b4*/ 	.word	0x000007d0
        /*02b8*/ 	.word	0x000000ff
        /*02bc*/ 	.word	0x00000180
        /*02c0*/ 	.short	0x0100
        /*02c2*/ 	.byte	0x04
	.zero		1


	//   ....[30]....
        /*02c4*/ 	.word	0x000007e0
        /*02c8*/ 	.word	0x000000ff
        /*02cc*/ 	.word	0x00000078
        /*02d0*/ 	.short	0x0100
        /*02d2*/ 	.byte	0x04
	.zero		1


	//   ....[31]....
        /*02d4*/ 	.word	0x000007f0
        /*02d8*/ 	.word	0x000000ff
        /*02dc*/ 	.word	0x00000188
        /*02e0*/ 	.short	0x0100
        /*02e2*/ 	.byte	0x04
	.zero		1


	//   ....[32]....
        /*02e4*/ 	.word	0x00000800
        /*02e8*/ 	.word	0x000000ff
        /*02ec*/ 	.word	0x00000080
        /*02f0*/ 	.short	0x0100
        /*02f2*/ 	.byte	0x04
	.zero		1


	//   ....[33]....
        /*02f4*/ 	.word	0x00000810
        /*02f8*/ 	.word	0x000000ff
        /*02fc*/ 	.word	0x00000190
        /*0300*/ 	.short	0x0100
        /*0302*/ 	.byte	0x04
	.zero		1


	//   ....[34]....
        /*0304*/ 	.word	0x00000820
        /*0308*/ 	.word	0x000000ff
        /*030c*/ 	.word	0x00000088
        /*0310*/ 	.short	0x0100
        /*0312*/ 	.byte	0x04
	.zero		1


	//   ....[35]....
        /*0314*/ 	.word	0x00000830
        /*0318*/ 	.word	0x000000ff
        /*031c*/ 	.word	0x00000198
        /*0320*/ 	.short	0x0100
        /*0322*/ 	.byte	0x04
	.zero		1


	//   ....[36]....
        /*0324*/ 	.word	0x00000840
        /*0328*/ 	.word	0x000000ff
        /*032c*/ 	.word	0x00000090
        /*0330*/ 	.short	0x0100
        /*0332*/ 	.byte	0x04
	.zero		1


	//   ....[37]....
        /*0334*/ 	.word	0x00000850
        /*0338*/ 	.word	0x000000ff
        /*033c*/ 	.word	0x000001a0
        /*0340*/ 	.short	0x0100
        /*0342*/ 	.byte	0x04
	.zero		1


	//   ....[38]....
        /*0344*/ 	.word	0x00000860
        /*0348*/ 	.word	0x000000ff
        /*034c*/ 	.word	0x00000098
        /*0350*/ 	.short	0x0100
        /*0352*/ 	.byte	0x04
	.zero		1


	//   ....[39]....
        /*0354*/ 	.word	0x00000870
        /*0358*/ 	.word	0x000000ff
        /*035c*/ 	.word	0x000001a8
        /*0360*/ 	.short	0x0100
        /*0362*/ 	.byte	0x04
	.zero		1


	//   ....[40]....
        /*0364*/ 	.word	0x00000880
        /*0368*/ 	.word	0x000000ff
        /*036c*/ 	.word	0x000000a0
        /*0370*/ 	.short	0x0100
        /*0372*/ 	.byte	0x04
	.zero		1


	//   ....[41]....
        /*0374*/ 	.word	0x00000890
        /*0378*/ 	.word	0x000000ff
        /*037c*/ 	.word	0x000001b0
        /*0380*/ 	.short	0x0100
        /*0382*/ 	.byte	0x04
	.zero		1


	//   ....[42]....
        /*0384*/ 	.word	0x000008a0
        /*0388*/ 	.word	0x000000ff
        /*038c*/ 	.word	0x000000a8
        /*0390*/ 	.short	0x0100
        /*0392*/ 	.byte	0x04
	.zero		1


	//   ....[43]....
        /*0394*/ 	.word	0x000008b0
        /*0398*/ 	.word	0x000000ff
        /*039c*/ 	.word	0x000001b8
        /*03a0*/ 	.short	0x0100
        /*03a2*/ 	.byte	0x04
	.zero		1


	//   ....[44]....
        /*03a4*/ 	.word	0x000008c0
        /*03a8*/ 	.word	0x000000ff
        /*03ac*/ 	.word	0x000000b0
        /*03b0*/ 	.short	0x0100
        /*03b2*/ 	.byte	0x04
	.zero		1


	//   ....[45]....
        /*03b4*/ 	.word	0x000008d0
        /*03b8*/ 	.word	0x000000ff
        /*03bc*/ 	.word	0x000001c0
        /*03c0*/ 	.short	0x0100
        /*03c2*/ 	.byte	0x04
	.zero		1


	//   ....[46]....
        /*03c4*/ 	.word	0x000008e0
        /*03c8*/ 	.word	0x000000ff
        /*03cc*/ 	.word	0x000000b8
        /*03d0*/ 	.short	0x0100
        /*03d2*/ 	.byte	0x04
	.zero		1


	//   ....[47]....
        /*03d4*/ 	.word	0x000008f0
        /*03d8*/ 	.word	0x000000ff
        /*03dc*/ 	.word	0x000001c8
        /*03e0*/ 	.short	0x0100
        /*03e2*/ 	.byte	0x04
	.zero		1


	//   ....[48]....
        /*03e4*/ 	.word	0x00000900
        /*03e8*/ 	.word	0x000000ff
        /*03ec*/ 	.word	0x000000c0
        /*03f0*/ 	.short	0x0100
        /*03f2*/ 	.byte	0x04
	.zero		1


	//   ....[49]....
        /*03f4*/ 	.word	0x00000910
        /*03f8*/ 	.word	0x000000ff
        /*03fc*/ 	.word	0x000001d0
        /*0400*/ 	.short	0x0100
        /*0402*/ 	.byte	0x04
	.zero		1


	//   ....[50]....
        /*0404*/ 	.word	0x00000920
        /*0408*/ 	.word	0x000000ff
        /*040c*/ 	.word	0x000000c8
        /*0410*/ 	.short	0x0100
        /*0412*/ 	.byte	0x04
	.zero		1


	//   ....[51]....
        /*0414*/ 	.word	0x00000930
        /*0418*/ 	.word	0x000000ff
        /*041c*/ 	.word	0x000001d8
        /*0420*/ 	.short	0x0100
        /*0422*/ 	.byte	0x04
	.zero		1


	//   ....[52]....
        /*0424*/ 	.word	0x00000940
        /*0428*/ 	.word	0x000000ff
        /*042c*/ 	.word	0x000000d0
        /*0430*/ 	.short	0x0100
        /*0432*/ 	.byte	0x04
	.zero		1


	//   ....[53]....
        /*0434*/ 	.word	0x00000950
        /*0438*/ 	.word	0x000000ff
        /*043c*/ 	.word	0x000001e0
        /*0440*/ 	.short	0x0100
        /*0442*/ 	.byte	0x04
	.zero		1


	//   ....[54]....
        /*0444*/ 	.word	0x00000960
        /*0448*/ 	.word	0x000000ff
        /*044c*/ 	.word	0x000000d8
        /*0450*/ 	.short	0x0100
        /*0452*/ 	.byte	0x04
	.zero		1


	//   ....[55]....
        /*0454*/ 	.word	0x00000970
        /*0458*/ 	.word	0x000000ff
        /*045c*/ 	.word	0x000001e8
        /*0460*/ 	.short	0x0100
        /*0462*/ 	.byte	0x04
	.zero		1


	//   ....[56]....
        /*0464*/ 	.word	0x00000980
        /*0468*/ 	.word	0x000000ff
        /*046c*/ 	.word	0x000000e0
        /*0470*/ 	.short	0x0100
        /*0472*/ 	.byte	0x04
	.zero		1


	//   ....[57]....
        /*0474*/ 	.word	0x00000990
        /*0478*/ 	.word	0x000000ff
        /*047c*/ 	.word	0x000001f0
        /*0480*/ 	.short	0x0100
        /*0482*/ 	.byte	0x04
	.zero		1


	//   ....[58]....
        /*0484*/ 	.word	0x000009a0
        /*0488*/ 	.word	0x000000ff
        /*048c*/ 	.word	0x000000e8
        /*0490*/ 	.short	0x0100
        /*0492*/ 	.byte	0x04
	.zero		1


	//   ....[59]....
        /*0494*/ 	.word	0x000009b0
        /*0498*/ 	.word	0x000000ff
        /*049c*/ 	.word	0x000001f8
        /*04a0*/ 	.short	0x0100
        /*04a2*/ 	.byte	0x04
	.zero		1


	//   ....[60]....
        /*04a4*/ 	.word	0x000009c0
        /*04a8*/ 	.word	0x000000ff
        /*04ac*/ 	.word	0x000000f0
        /*04b0*/ 	.short	0x0100
        /*04b2*/ 	.byte	0x04
	.zero		1


	//   ....[61]....
        /*04b4*/ 	.word	0x000009d0
        /*04b8*/ 	.word	0x000000ff
        /*04bc*/ 	.word	0x00000200
        /*04c0*/ 	.short	0x0100
        /*04c2*/ 	.byte	0x04
	.zero		1


	//   ....[62]....
        /*04c4*/ 	.word	0x000009e0
        /*04c8*/ 	.word	0x000000ff
        /*04cc*/ 	.word	0x000000f8
        /*04d0*/ 	.short	0x0100
        /*04d2*/ 	.byte	0x04
	.zero		1


	//   ....[63]....
        /*04d4*/ 	.word	0x000009f0
        /*04d8*/ 	.word	0x000000ff
        /*04dc*/ 	.word	0x00000208
        /*04e0*/ 	.short	0x0100
        /*04e2*/ 	.byte	0x04
	.zero		1


	//   ....[64]....
        /*04e4*/ 	.word	0x00000a00
        /*04e8*/ 	.word	0x000000ff
        /*04ec*/ 	.word	0x00000100
        /*04f0*/ 	.short	0x0100
        /*04f2*/ 	.byte	0x04
	.zero		1


	//   ....[65]....
        /*04f4*/ 	.word	0x00000a10
        /*04f8*/ 	.word	0x000000ff
        /*04fc*/ 	.word	0x00000210
        /*0500*/ 	.short	0x0100
        /*0502*/ 	.byte	0x04
	.zero		1


	//   ....[66]....
        /*0504*/ 	.word	0x00000a20
        /*0508*/ 	.word	0x000000ff
        /*050c*/ 	.word	0x00000108
        /*0510*/ 	.short	0x0100
        /*0512*/ 	.byte	0x04
	.zero		1


	//   ....[67]....
        /*0514*/ 	.word	0x00000a30
        /*0518*/ 	.word	0x000000ff
        /*051c*/ 	.word	0x00000218
        /*0520*/ 	.short	0x0100
        /*0522*/ 	.byte	0x04
	.zero		1


	//   ....[68]....
        /*0524*/ 	.word	0x00000b70
        /*0528*/ 	.word	0x000000ff
        /*052c*/ 	.word	0x00000220
        /*0530*/ 	.short	0x0100
        /*0532*/ 	.byte	0x04
	.zero		1


	//   ....[69]....
        /*0534*/ 	.word	0x00000b80
        /*0538*/ 	.word	0x000000ff
        /*053c*/ 	.word	0x00000230
        /*0540*/ 	.short	0x0100
        /*0542*/ 	.byte	0x04
	.zero		1


	//   ....[70]....
        /*0544*/ 	.word	0x00000b90
        /*0548*/ 	.word	0x000000ff
        /*054c*/ 	.word	0x00000228
        /*0550*/ 	.short	0x0100
        /*0552*/ 	.byte	0x04
	.zero		1


	//   ....[71]....
        /*0554*/ 	.word	0x00000ba0
        /*0558*/ 	.word	0x000000ff
        /*055c*/ 	.word	0x00000238
        /*0560*/ 	.short	0x0100
        /*0562*/ 	.byte	0x04
	.zero		1


	//   ....[72]....
        /*0564*/ 	.word	0x00000c90
        /*0568*/ 	.word	0x000000ff
        /*056c*/ 	.word	0x00000240
        /*0570*/ 	.short	0x0100
        /*0572*/ 	.byte	0x06
	.zero		1


	//   ....[73]....
        /*0574*/ 	.word	0x00000ca0
        /*0578*/ 	.word	0x000000ff
        /*057c*/ 	.word	0x00000248
        /*0580*/ 	.short	0x0100
        /*0582*/ 	.byte	0x06
	.zero		1


	//   ....[74]....
        /*0584*/ 	.word	0x00000de0
        /*0588*/ 	.word	0x000000ff
        /*058c*/ 	.word	0x00000250
        /*0590*/ 	.short	0x0100
        /*0592*/ 	.byte	0x06
	.zero		1


	//   ....[75]....
        /*0594*/ 	.word	0x00000df0
        /*0598*/ 	.word	0x000000ff
        /*059c*/ 	.word	0x00000258
        /*05a0*/ 	.short	0x0100
        /*05a2*/ 	.byte	0x06
	.zero		1


	//   ....[76]....
        /*05a4*/ 	.word	0x00000f40
        /*05a8*/ 	.word	0x000000ff
        /*05ac*/ 	.word	0x00000260
        /*05b0*/ 	.short	0x0100
        /*05b2*/ 	.byte	0x04
	.zero		1


	//   ....[77]....
        /*05b4*/ 	.word	0x00000f50
        /*05b8*/ 	.word	0x000000ff
        /*05bc*/ 	.word	0x00000270
        /*05c0*/ 	.short	0x0100
        /*05c2*/ 	.byte	0x04
	.zero		1


	//   ....[78]....
        /*05c4*/ 	.word	0x00000f60
        /*05c8*/ 	.word	0x000000ff
        /*05cc*/ 	.word	0x00000268
        /*05d0*/ 	.short	0x0100
        /*05d2*/ 	.byte	0x04
	.zero		1


	//   ....[79]....
        /*05d4*/ 	.word	0x00000f70
        /*05d8*/ 	.word	0x000000ff
        /*05dc*/ 	.word	0x00000278
        /*05e0*/ 	.short	0x0100
        /*05e2*/ 	.byte	0x04
	.zero		1


	//   ....[80]....
        /*05e4*/ 	.word	0x000018f0
        /*05e8*/ 	.word	0x000000ff
        /*05ec*/ 	.word	0x00000110
        /*05f0*/ 	.short	0x010a
        /*05f2*/ 	.byte	0x04
	.zero		1


	//   ....[81]....
        /*05f4*/ 	.word	0x00001c00
        /*05f8*/ 	.word	0x000000ff
        /*05fc*/ 	.word	0x00000110
        /*0600*/ 	.short	0x010a
        /*0602*/ 	.byte	0x09
	.zero		1


	//   ....[82]....
        /*0604*/ 	.word	0x00001d70
        /*0608*/ 	.word	0x000000ff
        /*060c*/ 	.word	0x00000110
        /*0610*/ 	.short	0x010a
        /*0612*/ 	.byte	0x08
	.zero		1


	//   ....[83]....
        /*0614*/ 	.word	0x00001f90
        /*0618*/ 	.word	0x000000ff
        /*061c*/ 	.word	0x00000248
        /*0620*/ 	.short	0x0101
        /*0622*/ 	.byte	0x1e
	.zero		1


	//   ....[84]....
        /*0624*/ 	.word	0x00001fc0
        /*0628*/ 	.word	0x000000ff
        /*062c*/ 	.word	0x00000110
        /*0630*/ 	.short	0x010a
        /*0632*/ 	.byte	0x04
	.zero		1


	//   ....[85]....
        /*0634*/ 	.word	0x000022a0
        /*0638*/ 	.word	0x000000ff
        /*063c*/ 	.word	0x00000110
        /*0640*/ 	.short	0x010a
        /*0642*/ 	.byte	0x09
	.zero		1


	//   ....[86]....
        /*0644*/ 	.word	0x00002410
        /*0648*/ 	.word	0x000000ff
        /*064c*/ 	.word	0x00000110
        /*0650*/ 	.short	0x010a
        /*0652*/ 	.byte	0x08
	.zero		1


	//   ....[87]....
        /*0654*/ 	.word	0x00002640
        /*0658*/ 	.word	0x000000ff
        /*065c*/ 	.word	0x00000250
        /*0660*/ 	.short	0x010a
        /*0662*/ 	.byte	0x1e
	.zero		1


	//   ....[88]....
        /*0664*/ 	.word	0x00002700
        /*0668*/ 	.word	0x000000ff
        /*066c*/ 	.word	0x00000000
        /*0670*/ 	.short	0x0101
        /*0672*/ 	.byte	0x04
	.zero		1


	//   ....[89]....
        /*0674*/ 	.word	0x00002d00
        /*0678*/ 	.word	0x000000ff
        /*067c*/ 	.word	0x00000000
        /*0680*/ 	.short	0x010a
        /*0682*/ 	.byte	0x04
	.zero		1


	//   ....[90]....
        /*0684*/ 	.word	0x00002da0
        /*0688*/ 	.word	0x000000ff
        /*068c*/ 	.word	0x00000000
        /*0690*/ 	.short	0x010a
        /*0692*/ 	.byte	0x05
	.zero		1


	//   ....[91]....
        /*0694*/ 	.word	0x00002e40
        /*0698*/ 	.word	0x000000ff
        /*069c*/ 	.word	0x00000000
        /*06a0*/ 	.short	0x010a
        /*06a2*/ 	.byte	0x05
	.zero		1


	//   ....[92]....
        /*06a4*/ 	.word	0x00002ee0
        /*06a8*/ 	.word	0x000000ff
        /*06ac*/ 	.word	0x00000000
        /*06b0*/ 	.short	0x010a
        /*06b2*/ 	.byte	0x05
	.zero		1


	//   ....[93]....
        /*06b4*/ 	.word	0x00002f80
        /*06b8*/ 	.word	0x000000ff
        /*06bc*/ 	.word	0x00000000
        /*06c0*/ 	.short	0x010a
        /*06c2*/ 	.byte	0x05
	.zero		1


	//   ....[94]....
        /*06c4*/ 	.word	0x00003020
        /*06c8*/ 	.word	0x000000ff
        /*06cc*/ 	.word	0x00000000
        /*06d0*/ 	.short	0x010a
        /*06d2*/ 	.byte	0x05
	.zero		1


	//   ....[95]....
        /*06d4*/ 	.word	0x000030c0
        /*06d8*/ 	.word	0x000000ff
        /*06dc*/ 	.word	0x00000000
        /*06e0*/ 	.short	0x010a
        /*06e2*/ 	.byte	0x05
	.zero		1


	//   ....[96]....
        /*06e4*/ 	.word	0x00003160
        /*06e8*/ 	.word	0x000000ff
        /*06ec*/ 	.word	0x00000000
        /*06f0*/ 	.short	0x010a
        /*06f2*/ 	.byte	0x05
	.zero		1


	//   ....[97]....
        /*06f4*/ 	.word	0x00003200
        /*06f8*/ 	.word	0x000000ff
        /*06fc*/ 	.word	0x00000000
        /*0700*/ 	.short	0x010a
        /*0702*/ 	.byte	0x05
	.zero		1


	//   ....[98]....
        /*0704*/ 	.word	0x000032a0
        /*0708*/ 	.word	0x000000ff
        /*070c*/ 	.word	0x00000000
        /*0710*/ 	.short	0x010a
        /*0712*/ 	.byte	0x05
	.zero		1


	//   ....[99]....
        /*0714*/ 	.word	0x00003340
        /*0718*/ 	.word	0x000000ff
        /*071c*/ 	.word	0x00000000
        /*0720*/ 	.short	0x010a
        /*0722*/ 	.byte	0x05
	.zero		1


	//   ....[100]....
        /*0724*/ 	.word	0x000033e0
        /*0728*/ 	.word	0x000000ff
        /*072c*/ 	.word	0x00000000
        /*0730*/ 	.short	0x010a
        /*0732*/ 	.byte	0x05
	.zero		1


	//   ....[101]....
        /*0734*/ 	.word	0x00003480
        /*0738*/ 	.word	0x000000ff
        /*073c*/ 	.word	0x00000000
        /*0740*/ 	.short	0x010a
        /*0742*/ 	.byte	0x05
	.zero		1


	//   ....[102]....
        /*0744*/ 	.word	0x00003520
        /*0748*/ 	.word	0x000000ff
        /*074c*/ 	.word	0x00000000
        /*0750*/ 	.short	0x010a
        /*0752*/ 	.byte	0x05
	.zero		1


	//   ....[103]....
        /*0754*/ 	.word	0x000035c0
        /*0758*/ 	.word	0x000000ff
        /*075c*/ 	.word	0x00000000
        /*0760*/ 	.short	0x010a
        /*0762*/ 	.byte	0x05
	.zero		1


	//   ....[104]....
        /*0764*/ 	.word	0x00003660
        /*0768*/ 	.word	0x000000ff
        /*076c*/ 	.word	0x00000000
        /*0770*/ 	.short	0x010a
        /*0772*/ 	.byte	0x05
	.zero		1


	//   ....[105]....
        /*0774*/ 	.word	0x00003700
        /*0778*/ 	.word	0x000000ff
        /*077c*/ 	.word	0x00000000
        /*0780*/ 	.short	0x010a
        /*0782*/ 	.byte	0x05
	.zero		1


	//   ....[106]....
        /*0784*/ 	.word	0x000037a0
        /*0788*/ 	.word	0x000000ff
        /*078c*/ 	.word	0x00000000
        /*0790*/ 	.short	0x010a
        /*0792*/ 	.byte	0x05
	.zero		1


	//   ....[107]....
        /*0794*/ 	.word	0x00003840
        /*0798*/ 	.word	0x000000ff
        /*079c*/ 	.word	0x00000000
        /*07a0*/ 	.short	0x010a
        /*07a2*/ 	.byte	0x05
	.zero		1


	//   ....[108]....
        /*07a4*/ 	.word	0x000038e0
        /*07a8*/ 	.word	0x000000ff
        /*07ac*/ 	.word	0x00000000
        /*07b0*/ 	.short	0x010a
        /*07b2*/ 	.byte	0x05
	.zero		1


	//   ....[109]....
        /*07b4*/ 	.word	0x00003980
        /*07b8*/ 	.word	0x000000ff
        /*07bc*/ 	.word	0x00000000
        /*07c0*/ 	.short	0x010a
        /*07c2*/ 	.byte	0x05
	.zero		1


	//   ....[110]....
        /*07c4*/ 	.word	0x00003a20
        /*07c8*/ 	.word	0x000000ff
        /*07cc*/ 	.word	0x00000000
        /*07d0*/ 	.short	0x010a
        /*07d2*/ 	.byte	0x05
	.zero		1


	//   ....[111]....
        /*07d4*/ 	.word	0x00003ac0
        /*07d8*/ 	.word	0x000000ff
        /*07dc*/ 	.word	0x00000000
        /*07e0*/ 	.short	0x010a
        /*07e2*/ 	.byte	0x05
	.zero		1


	//   ....[112]....
        /*07e4*/ 	.word	0x00003b60
        /*07e8*/ 	.word	0x000000ff
        /*07ec*/ 	.word	0x00000000
        /*07f0*/ 	.short	0x010a
        /*07f2*/ 	.byte	0x05
	.zero		1


	//   ....[113]....
        /*07f4*/ 	.word	0x00003c00
        /*07f8*/ 	.word	0x000000ff
        /*07fc*/ 	.word	0x00000000
        /*0800*/ 	.short	0x010a
        /*0802*/ 	.byte	0x05
	.zero		1


	//   ....[114]....
        /*0804*/ 	.word	0x00003ca0
        /*0808*/ 	.word	0x000000ff
        /*080c*/ 	.word	0x00000000
        /*0810*/ 	.short	0x010a
        /*0812*/ 	.byte	0x05
	.zero		1


	//   ....[115]....
        /*0814*/ 	.word	0x00003d40
        /*0818*/ 	.word	0x000000ff
        /*081c*/ 	.word	0x00000000
        /*0820*/ 	.short	0x010a
        /*0822*/ 	.byte	0x05
	.zero		1


	//   ....[116]....
        /*0824*/ 	.word	0x00003de0
        /*0828*/ 	.word	0x000000ff
        /*082c*/ 	.word	0x00000000
        /*0830*/ 	.short	0x010a
        /*0832*/ 	.byte	0x05
	.zero		1


	//   ....[117]....
        /*0834*/ 	.word	0x00003e80
        /*0838*/ 	.word	0x000000ff
        /*083c*/ 	.word	0x00000000
        /*0840*/ 	.short	0x010a
        /*0842*/ 	.byte	0x05
	.zero		1


	//   ....[118]....
        /*0844*/ 	.word	0x00003f20
        /*0848*/ 	.word	0x000000ff
        /*084c*/ 	.word	0x00000000
        /*0850*/ 	.short	0x010a
        /*0852*/ 	.byte	0x05
	.zero		1


	//   ....[119]....
        /*0854*/ 	.word	0x00003fc0
        /*0858*/ 	.word	0x000000ff
        /*085c*/ 	.word	0x00000000
        /*0860*/ 	.short	0x010a
        /*0862*/ 	.byte	0x05
	.zero		1


	//   ....[120]....
        /*0864*/ 	.word	0x00004060
        /*0868*/ 	.word	0x000000ff
        /*086c*/ 	.word	0x00000000
        /*0870*/ 	.short	0x010a
        /*0872*/ 	.byte	0x05
	.zero		1


	//   ....[121]....
        /*0874*/ 	.word	0x00004100
        /*0878*/ 	.word	0x000000ff
        /*087c*/ 	.word	0x00000000
        /*0880*/ 	.short	0x010a
        /*0882*/ 	.byte	0x05
	.zero		1


	//   ....[122]....
        /*0884*/ 	.word	0x000041b0
        /*0888*/ 	.word	0x00000000
        /*088c*/ 	.word	0x00000000
        /*0890*/ 	.short	0x010a
        /*0892*/ 	.byte	0xff
	.zero		1


	//   ....[123]....
        /*0894*/ 	.word	0x00004300
        /*0898*/ 	.word	0x000000ff
        /*089c*/ 	.word	0x00000258
        /*08a0*/ 	.short	0x010a
        /*08a2*/ 	.byte	0x04
	.zero		1


	//   ....[124]....
        /*08a4*/ 	.word	0x000043a0
        /*08a8*/ 	.word	0x000000ff
        /*08ac*/ 	.word	0x00000250
        /*08b0*/ 	.short	0x010a
        /*08b2*/ 	.byte	0x04
	.zero		1


	//   ....[125]....
        /*08b4*/ 	.word	0x00004440
        /*08b8*/ 	.word	0x000000ff
        /*08bc*/ 	.word	0x00000000
        /*08c0*/ 	.short	0x0101
        /*08c2*/ 	.byte	0x05
	.zero		1


	//   ....[126]....
        /*08c4*/ 	.word	0x00004480
        /*08c8*/ 	.word	0x000000ff
        /*08cc*/ 	.word	0x00000258
        /*08d0*/ 	.short	0x0106
        /*08d2*/ 	.byte	0x04
	.zero		1


	//   ....[127]....
        /*08d4*/ 	.word	0x000044c0
        /*08d8*/ 	.word	0x00000000
        /*08dc*/ 	.word	0x00000258
        /*08e0*/ 	.short	0x010a
        /*08e2*/ 	.byte	0xff
	.zero		1


	//   ....[128]....
        /*08e4*/ 	.word	0x000049c0
        /*08e8*/ 	.word	0x000000ff
        /*08ec*/ 	.word	0x00000250
        /*08f0*/ 	.short	0x010a
        /*08f2*/ 	.byte	0x0f
	.zero		1


	//   ....[129]....
        /*08f4*/ 	.word	0x00004a70
        /*08f8*/ 	.word	0x000000ff
        /*08fc*/ 	.word	0x00000000
        /*0900*/ 	.short	0x0101
        /*0902*/ 	.byte	0x17
	.zero		1


	//   ....[130]....
        /*0904*/ 	.word	0x00004a80
        /*0908*/ 	.word	0x000000ff
        /*090c*/ 	.word	0x00000270
        /*0910*/ 	.short	0x010a
        /*0912*/ 	.byte	0x13
	.zero		1


	//   ....[131]....
        /*0914*/ 	.word	0x00004b20
        /*0918*/ 	.word	0x000000ff
        /*091c*/ 	.word	0x00000000
        /*0920*/ 	.short	0x010a
        /*0922*/ 	.byte	0x04
	.zero		1


	//   ....[132]....
        /*0924*/ 	.word	0x00004b80
        /*0928*/ 	.word	0x000000ff
        /*092c*/ 	.word	0x00000000
        /*0930*/ 	.short	0x010a
        /*0932*/ 	.byte	0x0c
	.zero		1


	//   ....[133]....
        /*0934*/ 	.word	0x00004cc0
        /*0938*/ 	.word	0x000000ff
        /*093c*/ 	.word	0x00000000
        /*0940*/ 	.short	0x010a
        /*0942*/ 	.byte	0x05
	.zero		1


	//   ....[134]....
        /*0944*/ 	.word	0x00004e90
        /*0948*/ 	.word	0x000000ff
        /*094c*/ 	.word	0x00000000
        /*0950*/ 	.short	0x010a
        /*0952*/ 	.byte	0x04
	.zero		1


	//   ....[135]....
        /*0954*/ 	.word	0x00004f20
        /*0958*/ 	.word	0x000000ff
        /*095c*/ 	.word	0x00000000
        /*0960*/ 	.short	0x010a
        /*0962*/ 	.byte	0x04
	.zero		1


	//   ....[136]....
        /*0964*/ 	.word	0x000054b0
        /*0968*/ 	.word	0x000000ff
        /*096c*/ 	.word	0x00000250
        /*0970*/ 	.short	0x010a
        /*0972*/ 	.byte	0x16
	.zero		1


	//   ....[137]....
        /*0974*/ 	.word	0x00005550
        /*0978*/ 	.word	0x000000ff
        /*097c*/ 	.word	0x00000000
        /*0980*/ 	.short	0x0101
        /*0982*/ 	.byte	0x2d
	.zero		1


	//   ....[138]....
        /*0984*/ 	.word	0x00005aa0
        /*0988*/ 	.word	0x000000ff
        /*098c*/ 	.word	0x00000248
        /*0990*/ 	.short	0x010a
        /*0992*/ 	.byte	0x16
	.zero		1


	//   ....[139]....
        /*0994*/ 	.word	0x00005c40
        /*0998*/ 	.word	0x000000ff
        /*099c*/ 	.word	0x00000230
        /*09a0*/ 	.short	0x010a
        /*09a2*/ 	.byte	0x16
	.zero		1


	//   ....[140]....
        /*09a4*/ 	.word	0x00005f30
        /*09a8*/ 	.word	0x000000ff
        /*09ac*/ 	.word	0x00000220
        /*09b0*/ 	.short	0x010b
        /*09b2*/ 	.byte	0x16
	.zero		1


	//   ....[141]....
        /*09b4*/ 	.word	0x00005f40
        /*09b8*/ 	.word	0x000000ff
        /*09bc*/ 	.word	0x00000000
        /*09c0*/ 	.short	0x0101
        /*09c2*/ 	.byte	0x2f
	.zero		1


	//   ....[142]....
        /*09c4*/ 	.word	0x00005f50
        /*09c8*/ 	.word	0x000000ff
        /*09cc*/ 	.word	0x00000238
        /*09d0*/ 	.short	0x010a
        /*09d2*/ 	.byte	0x16
	.zero		1


	//   ....[143]....
        /*09d4*/ 	.word	0x00006100
        /*09d8*/ 	.word	0x000000ff
        /*09dc*/ 	.word	0x00000228
        /*09e0*/ 	.short	0x010b
        /*09e2*/ 	.byte	0x16
	.zero		1


	//   ....[144]....
        /*09e4*/ 	.word	0x00006110
        /*09e8*/ 	.word	0x000000ff
        /*09ec*/ 	.word	0x00000000
        /*09f0*/ 	.short	0x0101
        /*09f2*/ 	.byte	0x2e
	.zero		1


	//   ....[145]....
        /*09f4*/ 	.word	0x00006140
        /*09f8*/ 	.word	0x000000ff
        /*09fc*/ 	.word	0x00000230
        /*0a00*/ 	.short	0x010a
        /*0a02*/ 	.byte	0x16
	.zero		1


	//   ....[146]....
        /*0a04*/ 	.word	0x00006180
        /*0a08*/ 	.word	0x00000000
        /*0a0c*/ 	.word	0x00000238
        /*0a10*/ 	.short	0x010a
        /*0a12*/ 	.byte	0xff
	.zero		1


	//   ....[147]....
        /*0a14*/ 	.word	0x00006560
        /*0a18*/ 	.word	0x000000ff
        /*0a1c*/ 	.word	0x00000250
        /*0a20*/ 	.short	0x010a
        /*0a22*/ 	.byte	0x31
	.zero		1


	//   ....[148]....
        /*0a24*/ 	.word	0x00006630
        /*0a28*/ 	.word	0x000000ff
        /*0a2c*/ 	.word	0x00000000
        /*0a30*/ 	.short	0x0101
        /*0a32*/ 	.byte	0x04
	.zero		1


	//   ....[149]....
        /*0a34*/ 	.word	0x00007270
        /*0a38*/ 	.word	0x00000000
        /*0a3c*/ 	.word	0x00000220
        /*0a40*/ 	.short	0x010a
        /*0a42*/ 	.byte	0xff
	.zero		1


	//   ....[150]....
        /*0a44*/ 	.word	0x00007320
        /*0a48*/ 	.word	0x00000075
        /*0a4c*/ 	.word	0x00000260
        /*0a50*/ 	.short	0x010a
        /*0a52*/ 	.byte	0xff
	.zero		1


	//   ....[151]....
        /*0a54*/ 	.word	0x00007550
        /*0a58*/ 	.word	0x00000000
        /*0a5c*/ 	.word	0x00000220
        /*0a60*/ 	.short	0x010a
        /*0a62*/ 	.byte	0xff
	.zero		1


	//   ....[152]....
        /*0a64*/ 	.word	0x00007680
        /*0a68*/ 	.word	0x00000002
        /*0a6c*/ 	.word	0x00000000
        /*0a70*/ 	.short	0x0101
        /*0a72*/ 	.byte	0xff
	.zero		1


	//   ....[153]....
        /*0a74*/ 	.word	0x000076e0
        /*0a78*/ 	.word	0x00000075
        /*0a7c*/ 	.word	0x00000260
        /*0a80*/ 	.short	0x010a
        /*0a82*/ 	.byte	0xff
	.zero		1


	//   ....[154]....
        /*0a84*/ 	.word	0x00008280
        /*0a88*/ 	.word	0x0000007d
        /*0a8c*/ 	.word	0x00000220
        /*0a90*/ 	.short	0x010a
        /*0a92*/ 	.byte	0xff
	.zero		1


	//   ....[155]....
        /*0a94*/ 	.word	0x00008350
        /*0a98*/ 	.word	0x0000007d
        /*0a9c*/ 	.word	0x00000220
        /*0aa0*/ 	.short	0x010a
        /*0aa2*/ 	.byte	0xff
	.zero		1


	//   ....[156]....
        /*0aa4*/ 	.word	0x00008460
        /*0aa8*/ 	.word	0x00000000
        /*0aac*/ 	.word	0x00000000
        /*0ab0*/ 	.short	0x0101
        /*0ab2*/ 	.byte	0xff
	.zero		1


	//   ....[157]....
        /*0ab4*/ 	.word	0x000088f0
        /*0ab8*/ 	.word	0x000000ff
        /*0abc*/ 	.word	0x00000000
        /*0ac0*/ 	.short	0x0101
        /*0ac2*/ 	.byte	0x04
	.zero		1


	//   ....[158]....
        /*0ac4*/ 	.word	0x00009120
        /*0ac8*/ 	.word	0x00000000
        /*0acc*/ 	.word	0x00000110
        /*0ad0*/ 	.short	0x010a
        /*0ad2*/ 	.byte	0xff
	.zero		1


	//   ....[159]....
        /*0ad4*/ 	.word	0x00009180
        /*0ad8*/ 	.word	0x00000000
        /*0adc*/ 	.word	0x00000110
        /*0ae0*/ 	.short	0x010a
        /*0ae2*/ 	.byte	0xff
	.zero		1


	//   ....[160]....
        /*0ae4*/ 	.word	0x000091e0
        /*0ae8*/ 	.word	0x00000000
        /*0aec*/ 	.word	0x00000250
        /*0af0*/ 	.short	0x010a
        /*0af2*/ 	.byte	0xff
	.zero		1


	//   ....[161]....
        /*0af4*/ 	.word	0x00009240
        /*0af8*/ 	.word	0x00000000
        /*0afc*/ 	.word	0x00000000
        /*0b00*/ 	.short	0x010a
        /*0b02*/ 	.byte	0xff
	.zero		1


	//   ....[162]....
        /*0b04*/ 	.word	0x000092a0
        /*0b08*/ 	.word	0x00000000
        /*0b0c*/ 	.word	0x00000000
        /*0b10*/ 	.short	0x010a
        /*0b12*/ 	.byte	0xff
	.zero		1


	//   ....[163]....
        /*0b14*/ 	.word	0x00009300
        /*0b18*/ 	.word	0x00000000
        /*0b1c*/ 	.word	0x00000000
        /*0b20*/ 	.short	0x010a
        /*0b22*/ 	.byte	0xff
	.zero		1


	//   ....[164]....
        /*0b24*/ 	.word	0x00009360
        /*0b28*/ 	.word	0x00000000
        /*0b2c*/ 	.word	0x00000000
        /*0b30*/ 	.short	0x010a
        /*0b32*/ 	.byte	0xff
	.zero		1


	//   ....[165]....
        /*0b34*/ 	.word	0x000093c0
        /*0b38*/ 	.word	0x00000000
        /*0b3c*/ 	.word	0x00000000
        /*0b40*/ 	.short	0x010a
        /*0b42*/ 	.byte	0xff
	.zero		1


	//   ....[166]....
        /*0b44*/ 	.word	0x00009420
        /*0b48*/ 	.word	0x00000000
        /*0b4c*/ 	.word	0x00000000
        /*0b50*/ 	.short	0x010a
        /*0b52*/ 	.byte	0xff
	.zero		1


	//   ....[167]....
        /*0b54*/ 	.word	0x00009480
        /*0b58*/ 	.word	0x00000000
        /*0b5c*/ 	.word	0x00000000
        /*0b60*/ 	.short	0x010a
        /*0b62*/ 	.byte	0xff
	.zero		1


	//   ....[168]....
        /*0b64*/ 	.word	0x000094e0
        /*0b68*/ 	.word	0x00000000
        /*0b6c*/ 	.word	0x00000000
        /*0b70*/ 	.short	0x010a
        /*0b72*/ 	.byte	0xff
	.zero		1


	//   ....[169]....
        /*0b74*/ 	.word	0x00009540
        /*0b78*/ 	.word	0x00000000
        /*0b7c*/ 	.word	0x00000000
        /*0b80*/ 	.short	0x010a
        /*0b82*/ 	.byte	0xff
	.zero		1


	//   ....[170]....
        /*0b84*/ 	.word	0x000095a0
        /*0b88*/ 	.word	0x00000000
        /*0b8c*/ 	.word	0x00000000
        /*0b90*/ 	.short	0x010a
        /*0b92*/ 	.byte	0xff
	.zero		1


	//   ....[171]....
        /*0b94*/ 	.word	0x00009600
        /*0b98*/ 	.word	0x00000000
        /*0b9c*/ 	.word	0x00000000
        /*0ba0*/ 	.short	0x010a
        /*0ba2*/ 	.byte	0xff
	.zero		1


	//   ....[172]....
        /*0ba4*/ 	.word	0x00009660
        /*0ba8*/ 	.word	0x00000000
        /*0bac*/ 	.word	0x00000000
        /*0bb0*/ 	.short	0x010a
        /*0bb2*/ 	.byte	0xff
	.zero		1


	//   ....[173]....
        /*0bb4*/ 	.word	0x000096c0
        /*0bb8*/ 	.word	0x00000000
        /*0bbc*/ 	.word	0x00000000
        /*0bc0*/ 	.short	0x010a
        /*0bc2*/ 	.byte	0xff
	.zero		1


	//   ....[174]....
        /*0bc4*/ 	.word	0x00009720
        /*0bc8*/ 	.word	0x00000000
        /*0bcc*/ 	.word	0x00000000
        /*0bd0*/ 	.short	0x010a
        /*0bd2*/ 	.byte	0xff
	.zero		1


	//   ....[175]....
        /*0bd4*/ 	.word	0x00009780
        /*0bd8*/ 	.word	0x00000000
        /*0bdc*/ 	.word	0x00000000
        /*0be0*/ 	.short	0x010a
        /*0be2*/ 	.byte	0xff
	.zero		1


	//   ....[176]....
        /*0be4*/ 	.word	0x000097e0
        /*0be8*/ 	.word	0x00000000
        /*0bec*/ 	.word	0x00000000
        /*0bf0*/ 	.short	0x010a
        /*0bf2*/ 	.byte	0xff
	.zero		1


	//   ....[177]....
        /*0bf4*/ 	.word	0x00009840
        /*0bf8*/ 	.word	0x00000000
        /*0bfc*/ 	.word	0x00000000
        /*0c00*/ 	.short	0x010a
        /*0c02*/ 	.byte	0xff
	.zero		1


	//   ....[178]....
        /*0c04*/ 	.word	0x000098a0
        /*0c08*/ 	.word	0x00000000
        /*0c0c*/ 	.word	0x00000000
        /*0c10*/ 	.short	0x010a
        /*0c12*/ 	.byte	0xff
	.zero		1


	//   ....[179]....
        /*0c14*/ 	.word	0x00009900
        /*0c18*/ 	.word	0x00000000
        /*0c1c*/ 	.word	0x00000000
        /*0c20*/ 	.short	0x010a
        /*0c22*/ 	.byte	0xff
	.zero		1


	//   ....[180]....
        /*0c24*/ 	.word	0x00009960
        /*0c28*/ 	.word	0x00000000
        /*0c2c*/ 	.word	0x00000000
        /*0c30*/ 	.short	0x010a
        /*0c32*/ 	.byte	0xff
	.zero		1


	//   ....[181]....
        /*0c34*/ 	.word	0x000099c0
        /*0c38*/ 	.word	0x00000000
        /*0c3c*/ 	.word	0x00000000
        /*0c40*/ 	.short	0x010a
        /*0c42*/ 	.byte	0xff
	.zero		1


	//   ....[182]....
        /*0c44*/ 	.word	0x00009a20
        /*0c48*/ 	.word	0x00000000
        /*0c4c*/ 	.word	0x00000000
        /*0c50*/ 	.short	0x010a
        /*0c52*/ 	.byte	0xff
	.zero		1


	//   ....[183]....
        /*0c54*/ 	.word	0x00009a80
        /*0c58*/ 	.word	0x00000000
        /*0c5c*/ 	.word	0x00000000
        /*0c60*/ 	.short	0x010a
        /*0c62*/ 	.byte	0xff
	.zero		1


	//   ....[184]....
        /*0c64*/ 	.word	0x00009ae0
        /*0c68*/ 	.word	0x00000000
        /*0c6c*/ 	.word	0x00000000
        /*0c70*/ 	.short	0x010a
        /*0c72*/ 	.byte	0xff
	.zero		1


	//   ....[185]....
        /*0c74*/ 	.word	0x00009b40
        /*0c78*/ 	.word	0x00000000
        /*0c7c*/ 	.word	0x00000000
        /*0c80*/ 	.short	0x010a
        /*0c82*/ 	.byte	0xff
	.zero		1


	//   ....[186]....
        /*0c84*/ 	.word	0x00009ba0
        /*0c88*/ 	.word	0x00000000
        /*0c8c*/ 	.word	0x00000000
        /*0c90*/ 	.short	0x010a
        /*0c92*/ 	.byte	0xff
	.zero		1


	//   ....[187]....
        /*0c94*/ 	.word	0x00009c00
        /*0c98*/ 	.word	0x00000000
        /*0c9c*/ 	.word	0x00000000
        /*0ca0*/ 	.short	0x010a
        /*0ca2*/ 	.byte	0xff
	.zero		1


	//   ....[188]....
        /*0ca4*/ 	.word	0x00009c60
        /*0ca8*/ 	.word	0x00000000
        /*0cac*/ 	.word	0x00000000
        /*0cb0*/ 	.short	0x010a
        /*0cb2*/ 	.byte	0xff
	.zero		1


	//   ....[189]....
        /*0cb4*/ 	.word	0x00009cc0
        /*0cb8*/ 	.word	0x00000000
        /*0cbc*/ 	.word	0x00000000
        /*0cc0*/ 	.short	0x010a
        /*0cc2*/ 	.byte	0xff
	.zero		1


	//   ....[190]....
        /*0cc4*/ 	.word	0x00009d20
        /*0cc8*/ 	.word	0x00000000
        /*0ccc*/ 	.word	0x00000000
        /*0cd0*/ 	.short	0x010a
        /*0cd2*/ 	.byte	0xff
	.zero		1


	//   ....[191]....
        /*0cd4*/ 	.word	0x00009d80
        /*0cd8*/ 	.word	0x00000000
        /*0cdc*/ 	.word	0x00000000
        /*0ce0*/ 	.short	0x010a
        /*0ce2*/ 	.byte	0xff
	.zero		1


	//   ....[192]....
        /*0ce4*/ 	.word	0x00009de0
        /*0ce8*/ 	.word	0x00000000
        /*0cec*/ 	.word	0x00000000
        /*0cf0*/ 	.short	0x010a
        /*0cf2*/ 	.byte	0xff
	.zero		1


	//   ....[193]....
        /*0cf4*/ 	.word	0x00009e40
        /*0cf8*/ 	.word	0x00000000
        /*0cfc*/ 	.word	0x00000000
        /*0d00*/ 	.short	0x010a
        /*0d02*/ 	.byte	0xff
	.zero		1


	//   ....[194]....
        /*0d04*/ 	.word	0x00009ea0
        /*0d08*/ 	.word	0x00000004
        /*0d0c*/ 	.word	0x00000258
        /*0d10*/ 	.short	0x010a
        /*0d12*/ 	.byte	0xff
	.zero		1


	//   ....[195]....
        /*0d14*/ 	.word	0x00009f00
        /*0d18*/ 	.word	0x00000004
        /*0d1c*/ 	.word	0x00000250
        /*0d20*/ 	.short	0x010a
        /*0d22*/ 	.byte	0xff
	.zero		1


	//   ....[196]....
        /*0d24*/ 	.word	0x00009f60
        /*0d28*/ 	.word	0x00000000
        /*0d2c*/ 	.word	0x00000250
        /*0d30*/ 	.short	0x010a
        /*0d32*/ 	.byte	0xff
	.zero		1


	//   ....[197]....
        /*0d34*/ 	.word	0x00009fc0
        /*0d38*/ 	.word	0x00000005
        /*0d3c*/ 	.word	0x00000270
        /*0d40*/ 	.short	0x010a
        /*0d42*/ 	.byte	0xff
	.zero		1


	//   ....[198]....
        /*0d44*/ 	.word	0x0000a020
        /*0d48*/ 	.word	0x00000000
        /*0d4c*/ 	.word	0x00000000
        /*0d50*/ 	.short	0x010a
        /*0d52*/ 	.byte	0xff
	.zero		1


	//   ....[199]....
        /*0d54*/ 	.word	0x0000a080
        /*0d58*/ 	.word	0x00000000
        /*0d5c*/ 	.word	0x00000000
        /*0d60*/ 	.short	0x010a
        /*0d62*/ 	.byte	0xff
	.zero		1


	//   ....[200]....
        /*0d64*/ 	.word	0x0000a0e0
        /*0d68*/ 	.word	0x00000000
        /*0d6c*/ 	.word	0x00000000
        /*0d70*/ 	.short	0x010a
        /*0d72*/ 	.byte	0xff
	.zero		1


	//   ....[201]....
        /*0d74*/ 	.word	0x0000a140
        /*0d78*/ 	.word	0x00000000
        /*0d7c*/ 	.word	0x00000250
        /*0d80*/ 	.short	0x010a
        /*0d82*/ 	.byte	0xff
	.zero		1


	//   ....[202]....
        /*0d84*/ 	.word	0x0000a1a0
        /*0d88*/ 	.word	0x00000000
        /*0d8c*/ 	.word	0x00000248
        /*0d90*/ 	.short	0x010a
        /*0d92*/ 	.byte	0xff
	.zero		1


	//   ....[203]....
        /*0d94*/ 	.word	0x0000a200
        /*0d98*/ 	.word	0x00000002
        /*0d9c*/ 	.word	0x00000230
        /*0da0*/ 	.short	0x010a
        /*0da2*/ 	.byte	0xff
	.zero		1


	//   ....[204]....
        /*0da4*/ 	.word	0x0000a260
        /*0da8*/ 	.word	0x00000000
        /*0dac*/ 	.word	0x00000238
        /*0db0*/ 	.short	0x010a
        /*0db2*/ 	.byte	0xff
	.zero		1


	//   ....[205]....
        /*0db4*/ 	.word	0x0000a2c0
        /*0db8*/ 	.word	0x00000000
        /*0dbc*/ 	.word	0x00000230
        /*0dc0*/ 	.short	0x010a
        /*0dc2*/ 	.byte	0xff
	.zero		1


	//   ....[206]....
        /*0dc4*/ 	.word	0x0000a320
        /*0dc8*/ 	.word	0x00000000
        /*0dcc*/ 	.word	0x00000250
        /*0dd0*/ 	.short	0x010a
        /*0dd2*/ 	.byte	0xff
	.zero		1


	//   ....[207]....
        /*0dd4*/ 	.word	0x0000a370
        /*0dd8*/ 	.word	0x00000000
        /*0ddc*/ 	.word	0x00000220
        /*0de0*/ 	.short	0x010a
        /*0de2*/ 	.byte	0xff
	.zero		1


	//   ....[208]....
        /*0de4*/ 	.word	0x0000a3c0
        /*0de8*/ 	.word	0x00000075
        /*0dec*/ 	.word	0x00000260
        /*0df0*/ 	.short	0x010a
        /*0df2*/ 	.byte	0xff
	.zero		1


	//   ....[209]....
        /*0df4*/ 	.word	0x0000a410
        /*0df8*/ 	.word	0x0000007d
        /*0dfc*/ 	.word	0x00000220
        /*0e00*/ 	.short	0x010a
        /*0e02*/ 	.byte	0xff
	.zero		1


	//----- nvinfo : EIATTR_NUM_MBARRIERS
	.align		4
.L_47:
        /*0e04*/ 	.byte	0x03, 0x38
        /*0e06*/ 	.short	0x0050


	//----- nvinfo : EIATTR_EXIT_INSTR_OFFSETS
	.align		4
        /*0e08*/ 	.byte	0x04, 0x1c
        /*0e0a*/ 	.short	(.L_49 - .L_48)


	//   ....[0]....
.L_48:
        /*0e0c*/ 	.word	0x000041e0


	//   ....[1]....
        /*0e10*/ 	.word	0x00004490


	//   ....[2]....
        /*0e14*/ 	.word	0x000044f0


	//   ....[3]....
        /*0e18*/ 	.word	0x00005190


	//   ....[4]....
        /*0e1c*/ 	.word	0x000061b0


	//   ....[5]....
        /*0e20*/ 	.word	0x000061f0


	//   ....[6]....
        /*0e24*/ 	.word	0x00009100


	//----- nvinfo : EIATTR_MAX_THREADS
	.align		4
.L_49:
        /*0e28*/ 	.byte	0x04, 0x05
        /*0e2a*/ 	.short	(.L_51 - .L_50)
.L_50:
        /*0e2c*/ 	.word	0x00000100
        /*0e30*/ 	.word	0x00000001
        /*0e34*/ 	.word	0x00000001


	//----- nvinfo : EIATTR_CRS_STACK_SIZE
	.align		4
.L_51:
        /*0e38*/ 	.byte	0x04, 0x1e
        /*0e3a*/ 	.short	(.L_53 - .L_52)
.L_52:
        /*0e3c*/ 	.word	0x00000000


	//----- nvinfo : EIATTR_CBANK_PARAM_SIZE
	.align		4
.L_53:
        /*0e40*/ 	.byte	0x03, 0x19
        /*0e42*/ 	.short	0x0900


	//----- nvinfo : EIATTR_PARAM_CBANK
	.align		4
        /*0e44*/ 	.byte	0x04, 0x0a
        /*0e46*/ 	.short	(.L_55 - .L_54)
	.align		4
.L_54:
        /*0e48*/ 	.word	index@(.nv.constant0._ZN7cutlass13device_kernelINS_4conv6kernel13ConvUniversalINS1_16ConvProblemShapeILNS1_8OperatorE1ELi3EEENS1_10collective14CollectiveConvINS1_47MainloopSm100TmaUmmaWarpSpecializedImplicitGemmILS5_1ELi34ELi3ELi1ELi2EN4cute5tupleIJNSA_1CILi1EEESD_SD_EEEEENSB_IJNSC_ILi64EEENSC_ILi128EEENSB_IJNSC_ILi32EEEEEEEEENS_12float_e4m3_tESL_NSA_8TiledMMAINSA_8MMA_AtomIJNSA_10MMA_TraitsINSA_19SM100_MMA_F8F6F4_SSEJSL_SL_fSG_SH_NSA_17integral_constantINSA_4UMMA5MajorELSS_0EEENSQ_ISS_LSS_1EEENSQ_INSR_7ScaleInELSV_0EEESW_EEEEEENSA_6LayoutISE_NSB_IJNSC_ILi0EEES10_S10_EEEEENSB_IJNSA_10UnderscoreES13_S13_EEEEENS7_6detail27Sm100ImplicitGemmTileTraitsINSA_20SM90_TMA_LOAD_IM2COLENSA_14ComposedLayoutINSA_7SwizzleILi1ELi4ELi3EEENSA_18smem_ptr_flag_bitsILi8EEENSZ_INSB_IJNSC_ILi8EEESI_EEENSB_IJSI_SD_EEEEEEEvEENS17_INSA_13SM90_TMA_LOADENS19_INS1A_ILi3ELi4ELi3EEES1D_NSZ_INSB_IJSH_S1E_EEENSB_IJSD_SH_EEEEEEEvEEEENS_8epilogue10collective18CollectiveEpilogueINS1S_23Sm100TmaWarpSpecializedILi2ELi2ELi32ELb0ELb0EEEJSK_NSB_IJNSZ_ISG_SD_EES1X_EEESL_NSB_IJNSB_IJllllEEESD_S10_EEESL_S20_NS1S_6fusion15FusionCallbacksIS1W_NS21_17LinearCombinationISL_fSL_fLNS_15FloatRoundStyleE2EEESK_S1Y_JEEENSA_5SM1004TMEM4LOAD26SM100_TMEM_LOAD_16dp32b32xES18_NS19_INS1A_ILi2ELi4ELi3EEES1D_NSZ_INSB_IJS1E_SG_EEENSB_IJSG_SD_EEEEEEENSA_39AutoVectorizingCopyWithAssumedAlignmentILi128EEENSA_21SM90_TMA_STORE_IM2COLES2F_S2H_S2H_EEEvvEEEEvNT_6ParamsE)
        /*0e4c*/ 	.short	0x0380
        /*0e4e*/ 	.short	0x0900


	//----- nvinfo : EIATTR_SW_WAR
	.align		4
.L_55:
        /*0e50*/ 	.byte	0x04, 0x36
        /*0e52*/ 	.short	(.L_57 - .L_56)
.L_56:
        /*0e54*/ 	.word	0x00000008
.L_57:


//--------------------- .nv.callgraph             --------------------------
	.section	.nv.callgraph,"",@"SHT_CUDA_CALLGRAPH"
	.align	4
	.sectionentsize	8
	.align		4
        /*0000*/ 	.word	0x00000000
	.align		4
        /*0004*/ 	.word	0xffffffff
	.align		4
        /*0008*/ 	.word	index@(_ZN7cutlass13device_kernelINS_4conv6kernel13ConvUniversalINS1_16ConvProblemShapeILNS1_8OperatorE1ELi3EEENS1_10collective14CollectiveConvINS1_47MainloopSm100TmaUmmaWarpSpecializedImplicitGemmILS5_1ELi34ELi3ELi1ELi2EN4cute5tupleIJNSA_1CILi1EEESD_SD_EEEEENSB_IJNSC_ILi64EEENSC_ILi128EEENSB_IJNSC_ILi32EEEEEEEEENS_12float_e4m3_tESL_NSA_8TiledMMAINSA_8MMA_AtomIJNSA_10MMA_TraitsINSA_19SM100_MMA_F8F6F4_SSEJSL_SL_fSG_SH_NSA_17integral_constantINSA_4UMMA5MajorELSS_0EEENSQ_ISS_LSS_1EEENSQ_INSR_7ScaleInELSV_0EEESW_EEEEEENSA_6LayoutISE_NSB_IJNSC_ILi0EEES10_S10_EEEEENSB_IJNSA_10UnderscoreES13_S13_EEEEENS7_6detail27Sm100ImplicitGemmTileTraitsINSA_20SM90_TMA_LOAD_IM2COLENSA_14ComposedLayoutINSA_7SwizzleILi1ELi4ELi3EEENSA_18smem_ptr_flag_bitsILi8EEENSZ_INSB_IJNSC_ILi8EEESI_EEENSB_IJSI_SD_EEEEEEEvEENS17_INSA_13SM90_TMA_LOADENS19_INS1A_ILi3ELi4ELi3EEES1D_NSZ_INSB_IJSH_S1E_EEENSB_IJSD_SH_EEEEEEEvEEEENS_8epilogue10collective18CollectiveEpilogueINS1S_23Sm100TmaWarpSpecializedILi2ELi2ELi32ELb0ELb0EEEJSK_NSB_IJNSZ_ISG_SD_EES1X_EEESL_NSB_IJNSB_IJllllEEESD_S10_EEESL_S20_NS1S_6fusion15FusionCallbacksIS1W_NS21_17LinearCombinationISL_fSL_fLNS_15FloatRoundStyleE2EEESK_S1Y_JEEENSA_5SM1004TMEM4LOAD26SM100_TMEM_LOAD_16dp32b32xES18_NS19_INS1A_ILi2ELi4ELi3EEES1D_NSZ_INSB_IJS1E_SG_EEENSB_IJSG_SD_EEEEEEENSA_39AutoVectorizingCopyWithAssumedAlignmentILi128EEENSA_21SM90_TMA_STORE_IM2COLES2F_S2H_S2H_EEEvvEEEEvNT_6ParamsE)
	.align		4
        /*000c*/ 	.word	index@(__assertfail)
	.align		4
        /*0010*/ 	.word	0x00000000
	.align		4
        /*0014*/ 	.word	0xfffffffe
	.align		4
        /*0018*/ 	.word	0x00000000
	.align		4
        /*001c*/ 	.word	0xfffffffd
	.align		4
        /*0020*/ 	.word	0x00000000
	.align		4
        /*0024*/ 	.word	0xfffffffc


//--------------------- .nv.constant4             --------------------------
	.section	.nv.constant4,"a",@progbits
	.align	8
	.align		8
.nv.constant4:
        /*0000*/ 	.dword	__assertfail
	.align		8
        /*0008*/ 	.dword	__unnamed_1
	.align		8
        /*0010*/ 	.dword	__unnamed_2
	.align		8
        /*0018*/ 	.dword	_ZN39_INTERNAL_b09bd1b2_4_k_cu_03a88dcb_30914cuda3std3__45__cpo5beginE
	.align		8
        /*0020*/ 	.dword	_ZN39_INTERNAL_b09bd1b2_4_k_cu_03a88dcb_30914cuda3std3__45__cpo3endE
	.align		8
        /*0028*/ 	.dword	_ZN39_INTERNAL_b09bd1b2_4_k_cu_03a88dcb_30914cuda3std3__45__cpo6cbeginE
	.align		8
        /*0030*/ 	.dword	_ZN39_INTERNAL_b09bd1b2_4_k_cu_03a88dcb_30914cuda3std3__45__cpo4cendE
	.align		8
        /*0038*/ 	.dword	_ZN39_INTERNAL_b09bd1b2_4_k_cu_03a88dcb_30914cuda3std3__441_GLOBAL__N__b09bd1b2_4_k_cu_03a88dcb_30916ignoreE
	.align		8
        /*0040*/ 	.dword	_ZN39_INTERNAL_b09bd1b2_4_k_cu_03a88dcb_30914cuda3std3__419piecewise_constructE
	.align		8
        /*0048*/ 	.dword	_ZN39_INTERNAL_b09bd1b2_4_k_cu_03a88dcb_30914cuda3std3__48in_placeE
	.align		8
        /*0050*/ 	.dword	_ZN39_INTERNAL_b09bd1b2_4_k_cu_03a88dcb_30914cuda3std6ranges3__45__cpo4swapE
	.align		8
        /*0058*/ 	.dword	_ZN39_INTERNAL_b09bd1b2_4_k_cu_03a88dcb_30914cuda3std6ranges3__45__cpo9iter_moveE
	.align		8
        /*0060*/ 	.dword	_ZN39_INTERNAL_b09bd1b2_4_k_cu_03a88dcb_30914cute7productE
	.align		8
        /*0068*/ 	.dword	_ZN39_INTERNAL_b09bd1b2_4_k_cu_03a88dcb_30914cute1_E
	.align		8
        /*0070*/ 	.dword	$str$27
	.align		8
        /*0078*/ 	.dword	$str$28
	.align		8
        /*0080*/ 	.dword	$str$29
	.align		8
        /*0088*/ 	.dword	$str$30


//--------------------- .text._ZN7cutlass13device_kernelINS_4conv6kernel13ConvUniversalINS1_16ConvProblemShapeILNS1_8OperatorE1ELi3EEENS1_10collective14CollectiveConvINS1_47MainloopSm100TmaUmmaWarpSpecializedImplicitGemmILS5_1ELi34ELi3ELi1ELi2EN4cute5tupleIJNSA_1CILi1EEESD_SD_EEEEENSB_IJNSC_ILi64EEENSC_ILi128EEENSB_IJNSC_ILi32EEEEEEEEENS_12float_e4m3_tESL_NSA_8TiledMMAINSA_8MMA_AtomIJNSA_10MMA_TraitsINSA_19SM100_MMA_F8F6F4_SSEJSL_SL_fSG_SH_NSA_17integral_constantINSA_4UMMA5MajorELSS_0EEENSQ_ISS_LSS_1EEENSQ_INSR_7ScaleInELSV_0EEESW_EEEEEENSA_6LayoutISE_NSB_IJNSC_ILi0EEES10_S10_EEEEENSB_IJNSA_10UnderscoreES13_S13_EEEEENS7_6detail27Sm100ImplicitGemmTileTraitsINSA_20SM90_TMA_LOAD_IM2COLENSA_14ComposedLayoutINSA_7SwizzleILi1ELi4ELi3EEENSA_18smem_ptr_flag_bitsILi8EEENSZ_INSB_IJNSC_ILi8EEESI_EEENSB_IJSI_SD_EEEEEEEvEENS17_INSA_13SM90_TMA_LOADENS19_INS1A_ILi3ELi4ELi3EEES1D_NSZ_INSB_IJSH_S1E_EEENSB_IJSD_SH_EEEEEEEvEEEENS_8epilogue10collective18CollectiveEpilogueINS1S_23Sm100TmaWarpSpecializedILi2ELi2ELi32ELb0ELb0EEEJSK_NSB_IJNSZ_ISG_SD_EES1X_EEESL_NSB_IJNSB_IJllllEEESD_S10_EEESL_S20_NS1S_6fusion15FusionCallbacksIS1W_NS21_17LinearCombinationISL_fSL_fLNS_15FloatRoundStyleE2EEESK_S1Y_JEEENSA_5SM1004TMEM4LOAD26SM100_TMEM_LOAD_16dp32b32xES18_NS19_INS1A_ILi2ELi4ELi3EEES1D_NSZ_INSB_IJS1E_SG_EEENSB_IJSG_SD_EEEEEEENSA_39AutoVectorizingCopyWithAssumedAlignmentILi128EEENSA_21SM90_TMA_STORE_IM2COLES2F_S2H_S2H_EEEvvEEEEvNT_6ParamsE --------------------------
	.section	.text._ZN7cutlass13device_kernelINS_4conv6kernel13ConvUniversalINS1_16ConvProblemShapeILNS1_8OperatorE1ELi3EEENS1_10collective14CollectiveConvINS1_47MainloopSm100TmaUmmaWarpSpecializedImplicitGemmILS5_1ELi34ELi3ELi1ELi2EN4cute5tupleIJNSA_1CILi1EEESD_SD_EEEEENSB_IJNSC_ILi64EEENSC_ILi128EEENSB_IJNSC_ILi32EEEEEEEEENS_12float_e4m3_tESL_NSA_8TiledMMAINSA_8MMA_AtomIJNSA_10MMA_TraitsINSA_19SM100_MMA_F8F6F4_SSEJSL_SL_fSG_SH_NSA_17integral_constantINSA_4UMMA5MajorELSS_0EEENSQ_ISS_LSS_1EEENSQ_INSR_7ScaleInELSV_0EEESW_EEEEEENSA_6LayoutISE_NSB_IJNSC_ILi0EEES10_S10_EEEEENSB_IJNSA_10UnderscoreES13_S13_EEEEENS7_6detail27Sm100ImplicitGemmTileTraitsINSA_20SM90_TMA_LOAD_IM2COLENSA_14ComposedLayoutINSA_7SwizzleILi1ELi4ELi3EEENSA_18smem_ptr_flag_bitsILi8EEENSZ_INSB_IJNSC_ILi8EEESI_EEENSB_IJSI_SD_EEEEEEEvEENS17_INSA_13SM90_TMA_LOADENS19_INS1A_ILi3ELi4ELi3EEES1D_NSZ_INSB_IJSH_S1E_EEENSB_IJSD_SH_EEEEEEEvEEEENS_8epilogue10collective18CollectiveEpilogueINS1S_23Sm100TmaWarpSpecializedILi2ELi2ELi32ELb0ELb0EEEJSK_NSB_IJNSZ_ISG_SD_EES1X_EEESL_NSB_IJNSB_IJllllEEESD_S10_EEESL_S20_NS1S_6fusion15FusionCallbacksIS1W_NS21_17LinearCombinationISL_fSL_fLNS_15FloatRoundStyleE2EEESK_S1Y_JEEENSA_5SM1004TMEM4LOAD26SM100_TMEM_LOAD_16dp32b32xES18_NS19_INS1A_ILi2ELi4ELi3EEES1D_NSZ_INSB_IJS1E_SG_EEENSB_IJSG_SD_EEEEEEENSA_39AutoVectorizingCopyWithAssumedAlignmentILi128EEENSA_21SM90_TMA_STORE_IM2COLES2F_S2H_S2H_EEEvvEEEEvNT_6ParamsE,"ax",@progbits
	.align	128
.text._ZN7cutlass13device_kernelINS_4conv6kernel13ConvUniversalINS1_16ConvProblemShapeILNS1_8OperatorE1ELi3EEENS1_10collective14CollectiveConvINS1_47MainloopSm100TmaUmmaWarpSpecializedImplicitGemmILS5_1ELi34ELi3ELi1ELi2EN4cute5tupleIJNSA_1CILi1EEESD_SD_EEEEENSB_IJNSC_ILi64EEENSC_ILi128EEENSB_IJNSC_ILi32EEEEEEEEENS_12float_e4m3_tESL_NSA_8TiledMMAINSA_8MMA_AtomIJNSA_10MMA_TraitsINSA_19SM100_MMA_F8F6F4_SSEJSL_SL_fSG_SH_NSA_17integral_constantINSA_4UMMA5MajorELSS_0EEENSQ_ISS_LSS_1EEENSQ_INSR_7ScaleInELSV_0EEESW_EEEEEENSA_6LayoutISE_NSB_IJNSC_ILi0EEES10_S10_EEEEENSB_IJNSA_10UnderscoreES13_S13_EEEEENS7_6detail27Sm100ImplicitGemmTileTraitsINSA_20SM90_TMA_LOAD_IM2COLENSA_14ComposedLayoutINSA_7SwizzleILi1ELi4ELi3EEENSA_18smem_ptr_flag_bitsILi8EEENSZ_INSB_IJNSC_ILi8EEESI_EEENSB_IJSI_SD_EEEEEEEvEENS17_INSA_13SM90_TMA_LOADENS19_INS1A_ILi3ELi4ELi3EEES1D_NSZ_INSB_IJSH_S1E_EEENSB_IJSD_SH_EEEEEEEvEEEENS_8epilogue10collective18CollectiveEpilogueINS1S_23Sm100TmaWarpSpecializedILi2ELi2ELi32ELb0ELb0EEEJSK_NSB_IJNSZ_ISG_SD_EES1X_EEESL_NSB_IJNSB_IJllllEEESD_S10_EEESL_S20_NS1S_6fusion15FusionCallbacksIS1W_NS21_17LinearCombinationISL_fSL_fLNS_15FloatRoundStyleE2EEESK_S1Y_JEEENSA_5SM1004TMEM4LOAD26SM100_TMEM_LOAD_16dp32b32xES18_NS19_INS1A_ILi2ELi4ELi3EEES1D_NSZ_INSB_IJS1E_SG_EEENSB_IJSG_SD_EEEEEEENSA_39AutoVectorizingCopyWithAssumedAlignmentILi128EEENSA_21SM90_TMA_STORE_IM2COLES2F_S2H_S2H_EEEvvEEEEvNT_6ParamsE:
        .type           _ZN7cutlass13device_kernelINS_4conv6kernel13ConvUniversalINS1_16ConvProblemShapeILNS1_8OperatorE1ELi3EEENS1_10collective14CollectiveConvINS1_47MainloopSm100TmaUmmaWarpSpecializedImplicitGemmILS5_1ELi34ELi3ELi1ELi2EN4cute5tupleIJNSA_1CILi1EEESD_SD_EEEEENSB_IJNSC_ILi64EEENSC_ILi128EEENSB_IJNSC_ILi32EEEEEEEEENS_12float_e4m3_tESL_NSA_8TiledMMAINSA_8MMA_AtomIJNSA_10MMA_TraitsINSA_19SM100_MMA_F8F6F4_SSEJSL_SL_fSG_SH_NSA_17integral_constantINSA_4UMMA5MajorELSS_0EEENSQ_ISS_LSS_1EEENSQ_INSR_7ScaleInELSV_0EEESW_EEEEEENSA_6LayoutISE_NSB_IJNSC_ILi0EEES10_S10_EEEEENSB_IJNSA_10UnderscoreES13_S13_EEEEENS7_6detail27Sm100ImplicitGemmTileTraitsINSA_20SM90_TMA_LOAD_IM2COLENSA_14ComposedLayoutINSA_7SwizzleILi1ELi4ELi3EEENSA_18smem_ptr_flag_bitsILi8EEENSZ_INSB_IJNSC_ILi8EEESI_EEENSB_IJSI_SD_EEEEEEEvEENS17_INSA_13SM90_TMA_LOADENS19_INS1A_ILi3ELi4ELi3EEES1D_NSZ_INSB_IJSH_S1E_EEENSB_IJSD_SH_EEEEEEEvEEEENS_8epilogue10collective18CollectiveEpilogueINS1S_23Sm100TmaWarpSpecializedILi2ELi2ELi32ELb0ELb0EEEJSK_NSB_IJNSZ_ISG_SD_EES1X_EEESL_NSB_IJNSB_IJllllEEESD_S10_EEESL_S20_NS1S_6fusion15FusionCallbacksIS1W_NS21_17LinearCombinationISL_fSL_fLNS_15FloatRoundStyleE2EEESK_S1Y_JEEENSA_5SM1004TMEM4LOAD26SM100_TMEM_LOAD_16dp32b32xES18_NS19_INS1A_ILi2ELi4ELi3EEES1D_NSZ_INSB_IJS1E_SG_EEENSB_IJSG_SD_EEEEEEENSA_39AutoVectorizingCopyWithAssumedAlignmentILi128EEENSA_21SM90_TMA_STORE_IM2COLES2F_S2H_S2H_EEEvvEEEEvNT_6ParamsE,@function
        .size           _ZN7cutlass13device_kernelINS_4conv6kernel13ConvUniversalINS1_16ConvProblemShapeILNS1_8OperatorE1ELi3EEENS1_10collective14CollectiveConvINS1_47MainloopSm100TmaUmmaWarpSpecializedImplicitGemmILS5_1ELi34ELi3ELi1ELi2EN4cute5tupleIJNSA_1CILi1EEESD_SD_EEEEENSB_IJNSC_ILi64EEENSC_ILi128EEENSB_IJNSC_ILi32EEEEEEEEENS_12float_e4m3_tESL_NSA_8TiledMMAINSA_8MMA_AtomIJNSA_10MMA_TraitsINSA_19SM100_MMA_F8F6F4_SSEJSL_SL_fSG_SH_NSA_17integral_constantINSA_4UMMA5MajorELSS_0EEENSQ_ISS_LSS_1EEENSQ_INSR_7ScaleInELSV_0EEESW_EEEEEENSA_6LayoutISE_NSB_IJNSC_ILi0EEES10_S10_EEEEENSB_IJNSA_10UnderscoreES13_S13_EEEEENS7_6detail27Sm100ImplicitGemmTileTraitsINSA_20SM90_TMA_LOAD_IM2COLENSA_14ComposedLayoutINSA_7SwizzleILi1ELi4ELi3EEENSA_18smem_ptr_flag_bitsILi8EEENSZ_INSB_IJNSC_ILi8EEESI_EEENSB_IJSI_SD_EEEEEEEvEENS17_INSA_13SM90_TMA_LOADENS19_INS1A_ILi3ELi4ELi3EEES1D_NSZ_INSB_IJSH_S1E_EEENSB_IJSD_SH_EEEEEEEvEEEENS_8epilogue10collective18CollectiveEpilogueINS1S_23Sm100TmaWarpSpecializedILi2ELi2ELi32ELb0ELb0EEEJSK_NSB_IJNSZ_ISG_SD_EES1X_EEESL_NSB_IJNSB_IJllllEEESD_S10_EEESL_S20_NS1S_6fusion15FusionCallbacksIS1W_NS21_17LinearCombinationISL_fSL_fLNS_15FloatRoundStyleE2EEESK_S1Y_JEEENSA_5SM1004TMEM4LOAD26SM100_TMEM_LOAD_16dp32b32xES18_NS19_INS1A_ILi2ELi4ELi3EEES1D_NSZ_INSB_IJS1E_SG_EEENSB_IJSG_SD_EEEEEEENSA_39AutoVectorizingCopyWithAssumedAlignmentILi128EEENSA_21SM90_TMA_STORE_IM2COLES2F_S2H_S2H_EEEvvEEEEvNT_6ParamsE,(.L_x_224 - _ZN7cutlass13device_kernelINS_4conv6kernel13ConvUniversalINS1_16ConvProblemShapeILNS1_8OperatorE1ELi3EEENS1_10collective14CollectiveConvINS1_47MainloopSm100TmaUmmaWarpSpecializedImplicitGemmILS5_1ELi34ELi3ELi1ELi2EN4cute5tupleIJNSA_1CILi1EEESD_SD_EEEEENSB_IJNSC_ILi64EEENSC_ILi128EEENSB_IJNSC_ILi32EEEEEEEEENS_12float_e4m3_tESL_NSA_8TiledMMAINSA_8MMA_AtomIJNSA_10MMA_TraitsINSA_19SM100_MMA_F8F6F4_SSEJSL_SL_fSG_SH_NSA_17integral_constantINSA_4UMMA5MajorELSS_0EEENSQ_ISS_LSS_1EEENSQ_INSR_7ScaleInELSV_0EEESW_EEEEEENSA_6LayoutISE_NSB_IJNSC_ILi0EEES10_S10_EEEEENSB_IJNSA_10UnderscoreES13_S13_EEEEENS7_6detail27Sm100ImplicitGemmTileTraitsINSA_20SM90_TMA_LOAD_IM2COLENSA_14ComposedLayoutINSA_7SwizzleILi1ELi4ELi3EEENSA_18smem_ptr_flag_bitsILi8EEENSZ_INSB_IJNSC_ILi8EEESI_EEENSB_IJSI_SD_EEEEEEEvEENS17_INSA_13SM90_TMA_LOADENS19_INS1A_ILi3ELi4ELi3EEES1D_NSZ_INSB_IJSH_S1E_EEENSB_IJSD_SH_EEEEEEEvEEEENS_8epilogue10collective18CollectiveEpilogueINS1S_23Sm100TmaWarpSpecializedILi2ELi2ELi32ELb0ELb0EEEJSK_NSB_IJNSZ_ISG_SD_EES1X_EEESL_NSB_IJNSB_IJllllEEESD_S10_EEESL_S20_NS1S_6fusion15FusionCallbacksIS1W_NS21_17LinearCombinationISL_fSL_fLNS_15FloatRoundStyleE2EEESK_S1Y_JEEENSA_5SM1004TMEM4LOAD26SM100_TMEM_LOAD_16dp32b32xES18_NS19_INS1A_ILi2ELi4ELi3EEES1D_NSZ_INSB_IJS1E_SG_EEENSB_IJSG_SD_EEEEEEENSA_39AutoVectorizingCopyWithAssumedAlignmentILi128EEENSA_21SM90_TMA_STORE_IM2COLES2F_S2H_S2H_EEEvvEEEEvNT_6ParamsE)
        .other          _ZN7cutlass13device_kernelINS_4conv6kernel13ConvUniversalINS1_16ConvProblemShapeILNS1_8OperatorE1ELi3EEENS1_10collective14CollectiveConvINS1_47MainloopSm100TmaUmmaWarpSpecializedImplicitGemmILS5_1ELi34ELi3ELi1ELi2EN4cute5tupleIJNSA_1CILi1EEESD_SD_EEEEENSB_IJNSC_ILi64EEENSC_ILi128EEENSB_IJNSC_ILi32EEEEEEEEENS_12float_e4m3_tESL_NSA_8TiledMMAINSA_8MMA_AtomIJNSA_10MMA_TraitsINSA_19SM100_MMA_F8F6F4_SSEJSL_SL_fSG_SH_NSA_17integral_constantINSA_4UMMA5MajorELSS_0EEENSQ_ISS_LSS_1EEENSQ_INSR_7ScaleInELSV_0EEESW_EEEEEENSA_6LayoutISE_NSB_IJNSC_ILi0EEES10_S10_EEEEENSB_IJNSA_10UnderscoreES13_S13_EEEEENS7_6detail27Sm100ImplicitGemmTileTraitsINSA_20SM90_TMA_LOAD_IM2COLENSA_14ComposedLayoutINSA_7SwizzleILi1ELi4ELi3EEENSA_18smem_ptr_flag_bitsILi8EEENSZ_INSB_IJNSC_ILi8EEESI_EEENSB_IJSI_SD_EEEEEEEvEENS17_INSA_13SM90_TMA_LOADENS19_INS1A_ILi3ELi4ELi3EEES1D_NSZ_INSB_IJSH_S1E_EEENSB_IJSD_SH_EEEEEEEvEEEENS_8epilogue10collective18CollectiveEpilogueINS1S_23Sm100TmaWarpSpecializedILi2ELi2ELi32ELb0ELb0EEEJSK_NSB_IJNSZ_ISG_SD_EES1X_EEESL_NSB_IJNSB_IJllllEEESD_S10_EEESL_S20_NS1S_6fusion15FusionCallbacksIS1W_NS21_17LinearCombinationISL_fSL_fLNS_15FloatRoundStyleE2EEESK_S1Y_JEEENSA_5SM1004TMEM4LOAD26SM100_TMEM_LOAD_16dp32b32xES18_NS19_INS1A_ILi2ELi4ELi3EEES1D_NSZ_INSB_IJS1E_SG_EEENSB_IJSG_SD_EEEEEEENSA_39AutoVectorizingCopyWithAssumedAlignmentILi128EEENSA_21SM90_TMA_STORE_IM2COLES2F_S2H_S2H_EEEvvEEEEvNT_6ParamsE,@"STO_CUDA_ENTRY STV_DEFAULT"
_ZN7cutlass13device_kernelINS_4conv6kernel13ConvUniversalINS1_16ConvProblemShapeILNS1_8OperatorE1ELi3EEENS1_10collective14CollectiveConvINS1_47MainloopSm100TmaUmmaWarpSpecializedImplicitGemmILS5_1ELi34ELi3ELi1ELi2EN4cute5tupleIJNSA_1CILi1EEESD_SD_EEEEENSB_IJNSC_ILi64EEENSC_ILi128EEENSB_IJNSC_ILi32EEEEEEEEENS_12float_e4m3_tESL_NSA_8TiledMMAINSA_8MMA_AtomIJNSA_10MMA_TraitsINSA_19SM100_MMA_F8F6F4_SSEJSL_SL_fSG_SH_NSA_17integral_constantINSA_4UMMA5MajorELSS_0EEENSQ_ISS_LSS_1EEENSQ_INSR_7ScaleInELSV_0EEESW_EEEEEENSA_6LayoutISE_NSB_IJNSC_ILi0EEES10_S10_EEEEENSB_IJNSA_10UnderscoreES13_S13_EEEEENS7_6detail27Sm100ImplicitGemmTileTraitsINSA_20SM90_TMA_LOAD_IM2COLENSA_14ComposedLayoutINSA_7SwizzleILi1ELi4ELi3EEENSA_18smem_ptr_flag_bitsILi8EEENSZ_INSB_IJNSC_ILi8EEESI_EEENSB_IJSI_SD_EEEEEEEvEENS17_INSA_13SM90_TMA_LOADENS19_INS1A_ILi3ELi4ELi3EEES1D_NSZ_INSB_IJSH_S1E_EEENSB_IJSD_SH_EEEEEEEvEEEENS_8epilogue10collective18CollectiveEpilogueINS1S_23Sm100TmaWarpSpecializedILi2ELi2ELi32ELb0ELb0EEEJSK_NSB_IJNSZ_ISG_SD_EES1X_EEESL_NSB_IJNSB_IJllllEEESD_S10_EEESL_S20_NS1S_6fusion15FusionCallbacksIS1W_NS21_17LinearCombinationISL_fSL_fLNS_15FloatRoundStyleE2EEESK_S1Y_JEEENSA_5SM1004TMEM4LOAD26SM100_TMEM_LOAD_16dp32b32xES18_NS19_INS1A_ILi2ELi4ELi3EEES1D_NSZ_INSB_IJS1E_SG_EEENSB_IJSG_SD_EEEEEEENSA_39AutoVectorizingCopyWithAssumedAlignmentILi128EEENSA_21SM90_TMA_STORE_IM2COLES2F_S2H_S2H_EEEvvEEEEvNT_6ParamsE:
[----:B------:R-:W1:Y:S01]  /*0000*/  LDC R1, c[0x0][0x37c] ;  /* 0x0000df00ff017b82 */ /* 0x000e620000000800 */
[----:B------:R-:W2:Y:S01]  /*0010*/  S2R R92, SR_TID.X ;  /* 0x00000000005c7919 */ /* 0x000ea20000002100 */
[----:B------:R-:W3:Y:S01]  /*0020*/  LDCU.64 UR8, c[0x0][0x990] ;  /* 0x00013200ff0877ac */ /* 0x000ee20008000a00 */
[----:B-1----:R-:W-:Y:S01]  /*0030*/  VIADD R1, R1, 0xfffffff8 ;  /* 0xfffffff801017836 */ /* 0x002fe20000000000 */
[----:B------:R-:W-:Y:S02]  /*0040*/  PRMT R94, RZ, 0x7610, R94 ;  /* 0x00007610ff5e7816 */ /* 0x000fe4000000005e */
[----:B------:R-:W-:Y:S01]  /*0050*/  ELECT P3, URZ, PT ;  /* 0x0000000000ff782f */ /* 0x000fe20003860000 */
[----:B---3--:R-:W-:-:S04]  /*0060*/  UISETP.NE.U32.AND UP0, UPT, UR8, URZ, UPT ;  /* 0x000000ff0800728c */ /* 0x008fc8000bf05070 */
[----:B------:R-:W-:Y:S01]  /*0070*/  UISETP.NE.AND.EX UP0, UPT, UR9, URZ, UPT, UP0 ;  /* 0x000000ff0900728c */ /* 0x000fe2000bf05300 */
[----:B--2---:R-:W-:-:S05]  /*0080*/  SHF.R.U32.HI R95, RZ, 0x5, R92 ;  /* 0x00000005ff5f7819 */ /* 0x004fca000001165c */
[----:B------:R-:W1:Y:S02]  /*0090*/  SHFL.IDX PT, R0, R95, RZ, 0x1f ;  /* 0x00001fff5f007589 */ /* 0x000e6400000e0000 */
[----:B-1----:R-:W-:Y:S01]  /*00a0*/  R2UR UR18, R0 ;  /* 0x00000000001272ca */ /* 0x002fe200000e0000 */
[----:B------:R-:W-:-:S14]  /*00b0*/  BRA.U UP0, `(.L_x_0) ;  /* 0x0000000100307547 */ /* 0x000fdc000b800000 */
[----:B------:R-:W1:Y:S02]  /*00c0*/  LDCU.64 UR4, c[0x0][0x988] ;  /* 0x00013100ff0477ac */ /* 0x000e640008000a00 */
[----:B-1----:R-:W-:-:S04]  /*00d0*/  UISETP.NE.U32.AND UP0, UPT, UR4, URZ, UPT ;  /* 0x000000ff0400728c */ /* 0x002fc8000bf05070 */
[----:B------:R-:W-:-:S09]  /*00e0*/  UISETP.NE.AND.EX UP0, UPT, UR5, URZ, UPT, UP0 ;  /* 0x000000ff0500728c */ /* 0x000fd2000bf05300 */
[----:B------:R-:W-:Y:S05]  /*00f0*/  BRA.U !UP0, `(.L_x_1) ;  /* 0x0000000108147547 */ /* 0x000fea000b800000 */
[----:B------:R-:W1:Y:S01]  /*0100*/  LDC.64 R2, c[0x0][0x988] ;  /* 0x00026200ff027b82 */ /* 0x000e620000000a00 */
[----:B------:R-:W1:Y:S02]  /*0110*/  LDCU.64 UR4, c[0x0][0x358] ;  /* 0x00006b00ff0477ac */ /* 0x000e640008000a00 */
[----:B-1----:R1:W5:Y:S01]  /*0120*/  LDG.E R41, desc[UR4][R2.64] ;  /* 0x0000000402297981 */ /* 0x002362000c1e1900 */
[----:B------:R-:W-:Y:S01]  /*0130*/  HFMA2 R94, -RZ, RZ, 0, 5.9604644775390625e-08 ;  /* 0x00000001ff5e7431 */ /* 0x000fe200000001ff */
[----:B------:R-:W-:Y:S05]  /*0140*/  BRA `(.L_x_0) ;  /* 0x00000000000c7947 */ /* 0x000fea0003800000 */
.L_x_1:
[----:B------:R-:W1:Y:S01]  /*0150*/  LDCU UR4, c[0x0][0x980] ;  /* 0x00013000ff0477ac */ /* 0x000e620008000800 */
[----:B------:R-:W-:Y:S01]  /*0160*/  HFMA2 R94, -RZ, RZ, 0, 5.9604644775390625e-08 ;  /* 0x00000001ff5e7431 */ /* 0x000fe200000001ff */
[----:B-1----:R-:W-:-:S07]  /*0170*/  MOV R41, UR4 ;  /* 0x0000000400297c02 */ /* 0x002fce0008000f00 */
.L_x_0:
[----:B------:R-:W2:Y:S02]  /*0180*/  LDCU.64 UR4, c[0x0][0x9b0] ;  /* 0x00013600ff0477ac */ /* 0x000ea40008000a00 */
[----:B--2---:R-:W-:-:S04]  /*0190*/  UISETP.NE.U32.AND UP0, UPT, UR4, URZ, UPT ;  /* 0x000000ff0400728c */ /* 0x004fc8000bf05070 */
[----:B------:R-:W-:-:S09]  /*01a0*/  UISETP.NE.AND.EX UP0, UPT, UR5, URZ, UPT, UP0 ;  /* 0x000000ff0500728c */ /* 0x000fd2000bf05300 */
[----:B------:R-:W-:Y:S05]  /*01b0*/  BRA.U UP0, `(.L_x_2) ;  /* 0x0000000100287547 */ /* 0x000fea000b800000 */
[----:B------:R-:W2:Y:S02]  /*01c0*/  LDCU.64 UR4, c[0x0][0x9a8] ;  /* 0x00013500ff0477ac */ /* 0x000ea40008000a00 */
[----:B--2---:R-:W-:-:S04]  /*01d0*/  UISETP.NE.U32.AND UP0, UPT, UR4, URZ, UPT ;  /* 0x000000ff0400728c */ /* 0x004fc8000bf05070 */
[----:B------:R-:W-:-:S09]  /*01e0*/  UISETP.NE.AND.EX UP0, UPT, UR5, URZ, UPT, UP0 ;  /* 0x000000ff0500728c */ /* 0x000fd2000bf05300 */
[----:B------:R-:W-:Y:S05]  /*01f0*/  BRA.U !UP0, `(.L_x_3) ;  /* 0x0000000108107547 */ /* 0x000fea000b800000 */
[----:B------:R-:W2:Y:S01]  /*0200*/  LDC.64 R38, c[0x0][0x9a8] ;  /* 0x00026a00ff267b82 */ /* 0x000ea20000000a00 */
[----:B------:R-:W2:Y:S02]  /*0210*/  LDCU.64 UR4, c[0x0][0x358] ;  /* 0x00006b00ff0477ac */ /* 0x000ea40008000a00 */
[----:B--2---:R2:W5:Y:S01]  /*0220*/  LDG.E R38, desc[UR4][R38.64] ;  /* 0x0000000426267981 */ /* 0x004562000c1e1900 */
[----:B------:R-:W-:Y:S05]  /*0230*/  BRA `(.L_x_2) ;  /* 0x0000000000087947 */ /* 0x000fea0003800000 */
.L_x_3:
[----:B------:R-:W2:Y:S02]  /*0240*/  LDCU UR4, c[0x0][0x9a0] ;  /* 0x00013400ff0477ac */ /* 0x000ea40008000800 */
[----:B--2---:R-:W-:Y:S02]  /*0250*/  MOV R38, UR4 ;  /* 0x0000000400267c02 */ /* 0x004fe40008000f00 */
.L_x_2:
[----:B------:R-:W-:Y:S01]  /*0260*/  IMAD.U32 R0, RZ, RZ, UR18 ;  /* 0x00000012ff007e24 */ /* 0x000fe2000f8e00ff */
[----:B------:R-:W-:Y:S04]  /*0270*/  BSSY.RECONVERGENT B0, `(.L_x_4) ;  /* 0x000000c000007945 */ /* 0x000fe80003800200 */
[C---:B------:R-:W-:Y:S02]  /*0280*/  ISETP.NE.OR P1, PT, R0.reuse, 0x1, !P3 ;  /* 0x000000010000780c */ /* 0x040fe40005f25670 */
[----:B------:R-:W-:-:S11]  /*0290*/  ISETP.NE.OR P0, PT, R0, 0x3, !P3 ;  /* 0x000000030000780c */ /* 0x000fd60005f05670 */
[----:B------:R-:W-:Y:S05]  /*02a0*/  @P1 BRA `(.L_x_5) ;  /* 0x0000000000201947 */ /* 0x000fea0003800000 */
[----:B------:R-:W3:Y:S02]  /*02b0*/  LDCU.64 UR4, c[0x0][0x348] ;  /* 0x00006900ff0477ac */ /* 0x000ee40008000a00 */
[----:B---3--:R-:W-:Y:S02]  /*02c0*/  UIADD3 UR6, UP1, UPT, UR4, 0x80, URZ ;  /* 0x0000008004067890 */ /* 0x008fe4000ff3e0ff */
[----:B------:R-:W-:Y:S02]  /*02d0*/  UIADD3 UR4, UP0, UPT, UR4, 0x200, URZ ;  /* 0x0000020004047890 */ /* 0x000fe4000ff1e0ff */
[----:B------:R-:W-:Y:S02]  /*02e0*/  UIADD3.X UR7, UPT, UPT, URZ, UR5, URZ, UP1, !UPT ;  /* 0x00000005ff077290 */ /* 0x000fe40008ffe4ff */
[----:B------:R-:W-:-:S07]  /*02f0*/  UIADD3.X UR5, UPT, UPT, URZ, UR5, URZ, UP0, !UPT ;  /* 0x00000005ff057290 */ /* 0x000fce00087fe4ff */
[----:B------:R3:W-:Y:S02]  /*0300*/  UTMACCTL.PF [UR6] ;  /* 0x00000000060079b9 */ /* 0x0007e40008040000 */
[----:B------:R3:W-:Y:S02]  /*0310*/  UTMACCTL.PF [UR4] ;  /* 0x00000000040079b9 */ /* 0x0007e40008040000 */
[----:B---3--:R-:W-:Y:S01]  /*0320*/  NOP ;  /* 0x0000000000007918 */ /* 0x008fe20000000000 */
.L_x_5:
[----:B------:R-:W-:Y:S05]  /*0330*/  BSYNC.RECONVERGENT B0 ;  /* 0x0000000000007941 */ /* 0x000fea0003800200 */
.L_x_4:
[----:B------:R-:W-:Y:S04]  /*0340*/  BSSY.RECONVERGENT B0, `(.L_x_6) ;  /* 0x000000a000007945 */ /* 0x000fe80003800200 */
        /* <DEDUP_REMOVED lines=9> */
.L_x_7:
[----:B------:R-:W-:Y:S05]  /*03e0*/  BSYNC.RECONVERGENT B0 ;  /* 0x0000000000007941 */ /* 0x000fea0003800200 */
.L_x_6:
[----:B------:R-:W3:Y:S01]  /*03f0*/  LDCU.64 UR4, c[0x0][0x988] ;  /* 0x00013100ff0477ac */ /* 0x000ee20008000a00 */
[----:B------:R-:W-:Y:S02]  /*0400*/  UISETP.EQ.U32.AND UP2, UPT, UR8, URZ, UPT ;  /* 0x000000ff0800728c */ /* 0x000fe4000bf42070 */
[----:B------:R-:W-:Y:S02]  /*0410*/  UPLOP3.LUT UP3, UPT, UPT, UPT, UPT, 0x80, 0x8 ;  /* 0x000000000008789c */ /* 0x000fe40003f6f070 */
[----:B---3--:R-:W-:-:S04]  /*0420*/  UISETP.NE.U32.AND UP0, UPT, UR4, URZ, UPT ;  /* 0x000000ff0400728c */ /* 0x008fc8000bf05070 */
[----:B------:R-:W-:-:S04]  /*0430*/  UISETP.NE.AND.EX UP1, UPT, UR5, URZ, UPT, UP0 ;  /* 0x000000ff0500728c */ /* 0x000fc8000bf25300 */
[----:B------:R-:W-:-:S04]  /*0440*/  UISETP.EQ.OR.EX UP4, UPT, UR9, URZ, !UP1, UP2 ;  /* 0x000000ff0900728c */ /* 0x000fc8000cf82720 */
[----:B------:R-:W-:-:S06]  /*0450*/  UP2UR UR4, UPR, URZ, 0x10 ;  /* 0x00000010ff047883 */ /* 0x000fcc0008000000 */
[----:B------:R-:W-:Y:S01]  /*0460*/  MOV R105, UR4 ;  /* 0x0000000400697c02 */ /* 0x000fe20008000f00 */
[----:B------:R-:W-:Y:S06]  /*0470*/  BRA.U !UP4, `(.L_x_8) ;  /* 0x000000010c207547 */ /* 0x000fec000b800000 */
[----:B------:R-:W-:Y:S01]  /*0480*/  UISETP.NE.U32.AND UP2, UPT, UR8, URZ, UPT ;  /* 0x000000ff0800728c */ /* 0x000fe2000bf45070 */
[----:B-----5:R-:W-:Y:S01]  /*0490*/  FSETP.NEU.AND P0, PT, R41, RZ, PT ;  /* 0x000000ff2900720b */ /* 0x020fe20003f0d000 */
[----:B------:R-:W-:Y:S02]  /*04a0*/  USEL UR4, URZ, 0xffffffff, UP1 ;  /* 0xffffffffff047887 */ /* 0x000fe40008800000 */
[----:B------:R-:W-:-:S10]  /*04b0*/  UISETP.NE.AND.EX UP2, UPT, UR9, URZ, UPT, UP2 ;  /* 0x000000ff0900728c */ /* 0x000fd4000bf45320 */
[----:B------:R-:W-:Y:S01]  /*04c0*/  VOTEU.ANY UP0, P0 ;  /* 0x0000000000ff7886 */ /* 0x000fe20000000100 */
[----:B------:R-:W-:-:S04]  /*04d0*/  @!UP2 USEL UR4, URZ, 0xffffffff, UP0 ;  /* 0xffffffffff04a887 */ /* 0x000fc80008000000 */
[----:B------:R-:W-:-:S04]  /*04e0*/  ULOP3.LUT UR4, UR4, 0x1, URZ, 0xc0, !UPT ;  /* 0x0000000104047892 */ /* 0x000fc8000f8ec0ff */
[----:B------:R-:W-:-:S11]  /*04f0*/  UISETP.NE.U32.AND UP3, UPT, UR4, 0x1, UPT ;  /* 0x000000010400788c */ /* 0x000fd6000bf65070 */
.L_x_8:
[----:B-1----:R-:W1:Y:S01]  /*0500*/  SHFL.IDX PT, R2, R95, RZ, 0x1f ;  /* 0x00001fff5f027589 */ /* 0x002e6200000e0000 */
[----:B------:R-:W-:-:S04]  /*0510*/  UISETP.NE.AND UP0, UPT, UR18, 0x2, UPT ;  /* 0x000000021200788c */ /* 0x000fc8000bf05270 */
[----:B------:R-:W-:Y:S01]  /*0520*/  USEL UR52, URZ, 0x1, UP0 ;  /* 0x00000001ff347887 */ /* 0x000fe20008000000 */
[----:B-1----:R-:W-:-:S13]  /*0530*/  ISETP.NE.AND P0, PT, R2, RZ, PT ;  /* 0x000000ff0200720c */ /* 0x002fda0003f05270 */
[----:B------:R-:W-:Y:S05]  /*0540*/  @P0 BRA `(.L_x_9) ;  /* 0x0000000400440947 */ /* 0x000fea0003800000 */
[----:B------:R-:W-:Y:S01]  /*0550*/  ELECT P0, URZ, PT ;  /* 0x0000000000ff782f */ /* 0x000fe20003800000 */
[----:B------:R-:W-:-:S12]  /*0560*/  BSSY.RECONVERGENT B0, `(.L_x_9) ;  /* 0x000004f000007945 */ /* 0x000fd80003800200 */
[----:B------:R-:W-:Y:S05]  /*0570*/  @!P0 BRA `(.L_x_10) ;  /* 0x0000000400348947 */ /* 0x000fea0003800000 */
[----:B------:R-:W1:Y:S01]  /*0580*/  S2UR UR4, SR_CgaCtaId ;  /* 0x00000000000479c3 */ /* 0x000e620000008800 */
[----:B------:R-:W-:Y:S01]  /*0590*/  UMOV UR5, 0x400 ;  /* 0x0000040000057882 */ /* 0x000fe20000000000 */
[----:B------:R-:W-:Y:S02]  /*05a0*/  UMOV UR6, 0x1 ;  /* 0x0000000100067882 */ /* 0x000fe40000000000 */
[----:B------:R-:W-:-:S04]  /*05b0*/  UIADD3 UR6, UPT, UPT, -UR6, 0x100000, URZ ;  /* 0x0010000006067890 */ /* 0x000fc8000fffe1ff */
[----:B------:R-:W-:Y:S02]  /*05c0*/  USHF.L.U32 UR7, UR6, 0xb, URZ ;  /* 0x0000000b06077899 */ /* 0x000fe400080006ff */
[----:B------:R-:W-:Y:S02]  /*05d0*/  USHF.L.U32 UR6, UR6, 0x1, URZ ;  /* 0x0000000106067899 */ /* 0x000fe400080006ff */
[----:B-1----:R-:W-:Y:S01]  /*05e0*/  ULEA UR4, UR4, UR5, 0x18 ;  /* 0x0000000504047291 */ /* 0x002fe2000f8ec0ff */
[----:B------:R-:W1:Y:S11]  /*05f0*/  FENCE.VIEW.ASYNC.S ;  /* 0x00000000000073c6 */ /* 0x000e760000000000 */
[----:B-1----:R1:W3:Y:S01]  /*0600*/  SYNCS.EXCH.64 URZ, [UR4], UR6 ;  /* 0x0000000604ff75b2 */ /* 0x0022e20008000100 */
[----:B------:R1:W4:Y:S01]  /*0610*/  SYNCS.EXCH.64 URZ, [UR4+0x110], UR6 ;  /* 0x0001100604ff75b2 */ /* 0x0003220008000100 */
[----:B------:R1:W1:Y:S01]  /*0620*/  SYNCS.EXCH.64 URZ, [UR4+0x8], UR6 ;  /* 0x0000080604ff75b2 */ /* 0x0002620008000100 */
        /* <DEDUP_REMOVED lines=65> */
[----:B---34-:R-:W-:Y:S01]  /*0a40*/  NOP ;  /* 0x0000000000007918 */ /* 0x018fe20000000000 */
.L_x_10:
[----:B-1----:R-:W-:Y:S05]  /*0a50*/  BSYNC.RECONVERGENT B0 ;  /* 0x0000000000007941 */ /* 0x002fea0003800200 */
.L_x_9:
[----:B------:R-:W1:Y:S01]  /*0a60*/  SHFL.IDX PT, R2, R95, RZ, 0x1f ;  /* 0x00001fff5f027589 */ /* 0x000e6200000e0000 */
[----:B------:R-:W-:Y:S01]  /*0a70*/  NOP ;  /* 0x0000000000007918 */ /* 0x000fe20000000000 */
[----:B-1----:R-:W-:-:S13]  /*0a80*/  ISETP.NE.AND P0, PT, R2, 0x1, PT ;  /* 0x000000010200780c */ /* 0x002fda0003f05270 */
[----:B------:R-:W-:Y:S05]  /*0a90*/  @P0 BRA `(.L_x_11) ;  /* 0x0000000000480947 */ /* 0x000fea0003800000 */
[----:B------:R-:W1:Y:S01]  /*0aa0*/  S2UR UR4, SR_CgaCtaId ;  /* 0x00000000000479c3 */ /* 0x000e620000008800 */
[----:B------:R-:W-:Y:S01]  /*0ab0*/  UMOV UR5, 0x400 ;  /* 0x0000040000057882 */ /* 0x000fe20000000000 */
[----:B------:R-:W-:Y:S01]  /*0ac0*/  UMOV UR8, 0x20 ;  /* 0x0000002000087882 */ /* 0x000fe20000000000 */
[----:B------:R-:W-:Y:S01]  /*0ad0*/  UMOV UR6, 0x80 ;  /* 0x0000008000067882 */ /* 0x000fe20000000000 */
[----:B------:R-:W-:-:S04]  /*0ae0*/  UIADD3 UR8, UPT, UPT, -UR8, 0x100000, URZ ;  /* 0x0010000008087890 */ /* 0x000fc8000fffe1ff */
[----:B------:R-:W-:Y:S02]  /*0af0*/  USHF.L.U32 UR9, UR8, 0xb, URZ ;  /* 0x0000000b08097899 */ /* 0x000fe400080006ff */
[----:B------:R-:W-:Y:S02]  /*0b00*/  USHF.L.U32 UR8, UR8, 0x1, URZ ;  /* 0x0000000108087899 */ /* 0x000fe400080006ff */
[----:B------:R-:W-:-:S04]  /*0b10*/  UIADD3 UR6, UPT, UPT, -UR6, 0x100000, URZ ;  /* 0x0010000006067890 */ /* 0x000fc8000fffe1ff */
[----:B------:R-:W-:Y:S02]  /*0b20*/  USHF.L.U32 UR7, UR6, 0xb, URZ ;  /* 0x0000000b06077899 */ /* 0x000fe400080006ff */
[----:B------:R-:W-:Y:S01]  /*0b30*/  USHF.L.U32 UR6, UR6, 0x1, URZ ;  /* 0x0000000106067899 */ /* 0x000fe200080006ff */
[----:B------:R-:W-:Y:S01]  /*0b40*/  ELECT P0, URZ, PT ;  /* 0x0000000000ff782f */ /* 0x000fe20003800000 */
[----:B-1----:R-:W-:Y:S01]  /*0b50*/  ULEA UR4, UR4, UR5, 0x18 ;  /* 0x0000000504047291 */ /* 0x002fe2000f8ec0ff */
[----:B------:R-:W1:Y:S11]  /*0b60*/  FENCE.VIEW.ASYNC.S ;  /* 0x00000000000073c6 */ /* 0x000e760000000000 */
[----:B-1----:R1:W3:Y:S01]  /*0b70*/  SYNCS.EXCH.64 URZ, [UR4+0x220], UR8 ;  /* 0x0002200804ff75b2 */ /* 0x0022e20008000100 */
[----:B------:R1:W4:Y:S01]  /*0b80*/  SYNCS.EXCH.64 URZ, [UR4+0x230], UR6 ;  /* 0x0002300604ff75b2 */ /* 0x0003220008000100 */
[----:B------:R1:W1:Y:S01]  /*0b90*/  SYNCS.EXCH.64 URZ, [UR4+0x228], UR8 ;  /* 0x0002280804ff75b2 */ /* 0x0002620008000100 */
[----:B------:R1:W1:Y:S01]  /*0ba0*/  SYNCS.EXCH.64 URZ, [UR4+0x238], UR6 ;  /* 0x0002380604ff75b2 */ /* 0x0002620008000100 */
[----:B------:R-:W-:Y:S01]  /*0bb0*/  NOP ;  /* 0x0000000000007918 */ /* 0x000fe20000000000 */
.L_x_11:
[----:B------:R-:W2:Y:S01]  /*0bc0*/  SHFL.IDX PT, R2, R95, RZ, 0x1f ;  /* 0x00001fff5f027589 */ /* 0x000ea200000e0000 */
[----:B------:R-:W-:Y:S01]  /*0bd0*/  NOP ;  /* 0x0000000000007918 */ /* 0x000fe20000000000 */
[----:B--2---:R-:W-:-:S13]  /*0be0*/  ISETP.NE.AND P0, PT, R2, 0x3, PT ;  /* 0x000000030200780c */ /* 0x004fda0003f05270 */
[----:B------:R-:W-:Y:S05]  /*0bf0*/  @P0 BRA `(.L_x_12) ;  /* 0x0000000000300947 */ /* 0x000fea0003800000 */
[----:B-1----:R-:W1:Y:S01]  /*0c00*/  S2UR UR6, SR_CgaCtaId ;  /* 0x00000000000679c3 */ /* 0x002e620000008800 */
[----:B------:R-:W-:Y:S01]  /*0c10*/  UMOV UR4, 0x400 ;  /* 0x0000040000047882 */ /* 0x000fe20000000000 */
[----:B------:R-:W-:Y:S01]  /*0c20*/  UMOV UR5, 0x20 ;  /* 0x0000002000057882 */ /* 0x000fe20000000000 */
[----:B------:R-:W-:Y:S01]  /*0c30*/  ELECT P0, URZ, PT ;  /* 0x0000000000ff782f */ /* 0x000fe20003800000 */
[----:B-1----:R-:W-:Y:S02]  /*0c40*/  ULEA UR6, UR6, UR4, 0x18 ;  /* 0x0000000406067291 */ /* 0x002fe4000f8ec0ff */
[----:B------:R-:W-:-:S04]  /*0c50*/  UIADD3 UR4, UPT, UPT, -UR5, 0x100000, URZ ;  /* 0x0010000005047890 */ /* 0x000fc8000fffe1ff */
[----:B------:R-:W-:Y:S02]  /*0c60*/  USHF.L.U32 UR5, UR4, 0xb, URZ ;  /* 0x0000000b04057899 */ /* 0x000fe400080006ff */
[----:B------:R-:W-:Y:S01]  /*0c70*/  USHF.L.U32 UR4, UR4, 0x1, URZ ;  /* 0x0000000104047899 */ /* 0x000fe200080006ff */
[----:B------:R-:W1:Y:S11]  /*0c80*/  FENCE.VIEW.ASYNC.S ;  /* 0x00000000000073c6 */ /* 0x000e760000000000 */
[----:B-1----:R2:W1:Y:S01]  /*0c90*/  SYNCS.EXCH.64 URZ, [UR6+0x240], UR4 ;  /* 0x0002400406ff75b2 */ /* 0x0024620008000100 */
[----:B------:R2:W1:Y:S02]  /*0ca0*/  SYNCS.EXCH.64 URZ, [UR6+0x248], UR4 ;  /* 0x0002480406ff75b2 */ /* 0x0004640008000100 */
[----:B--2---:R-:W-:Y:S01]  /*0cb0*/  NOP ;  /* 0x0000000000007918 */ /* 0x004fe20000000000 */
.L_x_12:
[----:B------:R-:W2:Y:S01]  /*0cc0*/  SHFL.IDX PT, R2, R95, RZ, 0x1f ;  /* 0x00001fff5f027589 */ /* 0x000ea200000e0000 */
[----:B------:R-:W-:Y:S01]  /*0cd0*/  NOP ;  /* 0x0000000000007918 */ /* 0x000fe20000000000 */
[----:B--2---:R-:W-:-:S13]  /*0ce0*/  ISETP.NE.AND P0, PT, R2, 0x4, PT ;  /* 0x000000040200780c */ /* 0x004fda0003f05270 */
[----:B------:R-:W-:Y:S05]  /*0cf0*/  @P0 BRA `(.L_x_13) ;  /* 0x0000000000440947 */ /* 0x000fea0003800000 */
[----:B-1----:R-:W1:Y:S01]  /*0d00*/  S2UR UR6, SR_CgaCtaId ;  /* 0x00000000000679c3 */ /* 0x002e620000008800 */
[----:B------:R-:W-:Y:S01]  /*0d10*/  UMOV UR4, 0x100 ;  /* 0x0000010000047882 */ /* 0x000fe20000000000 */
[----:B------:R-:W-:Y:S01]  /*0d20*/  UMOV UR5, 0x400 ;  /* 0x0000040000057882 */ /* 0x000fe20000000000 */
[----:B------:R-:W-:Y:S01]  /*0d30*/  USEL UR4, UR4, 0xe0, UP3 ;  /* 0x000000e004047887 */ /* 0x000fe20009800000 */
[----:B------:R-:W-:Y:S01]  /*0d40*/  UMOV UR8, 0x1 ;  /* 0x0000000100087882 */ /* 0x000fe20000000000 */
[----:B------:R-:W-:Y:S01]  /*0d50*/  ELECT P0, URZ, PT ;  /* 0x0000000000ff782f */ /* 0x000fe20003800000 */
[----:B------:R-:W-:-:S04]  /*0d60*/  UIADD3 UR8, UPT, UPT, -UR8, 0x100000, URZ ;  /* 0x0010000008087890 */ /* 0x000fc8000fffe1ff */
[----:B------:R-:W-:Y:S02]  /*0d70*/  USHF.L.U32 UR9, UR8, 0xb, URZ ;  /* 0x0000000b08097899 */ /* 0x000fe400080006ff */
[----:B------:R-:W-:Y:S02]  /*0d80*/  USHF.L.U32 UR8, UR8, 0x1, URZ ;  /* 0x0000000108087899 */ /* 0x000fe400080006ff */
[----:B-1----:R-:W-:Y:S02]  /*0d90*/  ULEA UR6, UR6, UR5, 0x18 ;  /* 0x0000000506067291 */ /* 0x002fe4000f8ec0ff */
[----:B------:R-:W-:-:S04]  /*0da0*/  UIADD3 UR4, UPT, UPT, -UR4, 0x100000, URZ ;  /* 0x0010000004047890 */ /* 0x000fc8000fffe1ff */
[----:B------:R-:W-:Y:S02]  /*0db0*/  USHF.L.U32 UR5, UR4, 0xb, URZ ;  /* 0x0000000b04057899 */ /* 0x000fe400080006ff */
[----:B------:R-:W-:Y:S01]  /*0dc0*/  USHF.L.U32 UR4, UR4, 0x1, URZ ;  /* 0x0000000104047899 */ /* 0x000fe200080006ff */
[----:B------:R-:W1:Y:S03]  /*0dd0*/  FENCE.VIEW.ASYNC.S ;  /* 0x00000000000073c6 */ /* 0x000e660000000000 */
[----:B-1----:R2:W1:Y:S08]  /*0de0*/  SYNCS.EXCH.64 URZ, [UR6+0x250], UR8 ;  /* 0x0002500806ff75b2 */ /* 0x0024700008000100 */
[----:B------:R2:W1:Y:S02]  /*0df0*/  SYNCS.EXCH.64 URZ, [UR6+0x258], UR4 ;  /* 0x0002580406ff75b2 */ /* 0x0004640008000100 */
[----:B--2---:R-:W-:Y:S01]  /*0e00*/  NOP ;  /* 0x0000000000007918 */ /* 0x004fe20000000000 */
.L_x_13:
[----:B------:R-:W2:Y:S01]  /*0e10*/  SHFL.IDX PT, R2, R95, RZ, 0x1f ;  /* 0x00001fff5f027589 */ /* 0x000ea200000e0000 */
[----:B------:R-:W1:Y:S01]  /*0e20*/  S2UR UR50, SR_CTAID.X ;  /* 0x00000000003279c3 */ /* 0x000e620000002500 */
[----:B------:R-:W-:-:S07]  /*0e30*/  NOP ;  /* 0x0000000000007918 */ /* 0x000fce0000000000 */
[----:B------:R-:W1:Y:S01]  /*0e40*/  S2UR UR24, SR_CTAID.Y ;  /* 0x00000000001879c3 */ /* 0x000e620000002600 */
[----:B--2---:R-:W-:-:S13]  /*0e50*/  ISETP.NE.AND P0, PT, R2, 0x5, PT ;  /* 0x000000050200780c */ /* 0x004fda0003f05270 */
[----:B-1----:R-:W-:Y:S05]  /*0e60*/  @P0 BRA `(.L_x_14) ;  /* 0x0000000000480947 */ /* 0x002fea0003800000 */
        /* <DEDUP_REMOVED lines=13> */
[----:B-1----:R1:W2:Y:S01]  /*0f40*/  SYNCS.EXCH.64 URZ, [UR4+0x260], UR8 ;  /* 0x0002600804ff75b2 */ /* 0x0022a20008000100 */
[----:B------:R1:W1:Y:S01]  /*0f50*/  SYNCS.EXCH.64 URZ, [UR4+0x270], UR6 ;  /* 0x0002700604ff75b2 */ /* 0x0002620008000100 */
[----:B------:R1:W1:Y:S01]  /*0f60*/  SYNCS.EXCH.64 URZ, [UR4+0x268], UR8 ;  /* 0x0002680804ff75b2 */ /* 0x0002620008000100 */
[----:B------:R1:W1:Y:S01]  /*0f70*/  SYNCS.EXCH.64 URZ, [UR4+0x278], UR6 ;  /* 0x0002780604ff75b2 */ /* 0x0002620008000100 */
[----:B------:R-:W-:Y:S01]  /*0f80*/  NOP ;  /* 0x0000000000007918 */ /* 0x000fe20000000000 */
.L_x_14:
[----:B------:R-:W-:-:S05]  /*0f90*/  CS2R.32 R86, SR_CgaSize ;  /* 0x0000000000567805 */ /* 0x000fca0000008a00 */
[----:B------:R-:W-:-:S05]  /*0fa0*/  IMAD R86, R86, -0xa0, RZ ;  /* 0xffffff6056567824 */ /* 0x000fca00078e02ff */
[----:B------:R-:W-:-:S14]  /*0fb0*/  R2UR UR5, R86 ;  /* 0x00000000560572ca */ /* 0x000fdc00000e0000 */
[----:B------:R-:W3:Y:S01]  /*0fc0*/  LDCU UR5, c[0x0][UR5+0x2b0] ;  /* 0x00005600050577ac */ /* 0x000ee20008000800 */
[----:B------:R-:W-:Y:S02]  /*0fd0*/  I2FP.F32.U32 R5, UR50 ;  /* 0x0000003200057c45 */ /* 0x000fe40008201000 */
[----:B------:R-:W-:-:S05]  /*0fe0*/  CS2R.32 R3, SR_CgaSize ;  /* 0x0000000000037805 */ /* 0x000fca0000008a00 */
[----:B------:R-:W-:-:S06]  /*0ff0*/  IMAD R3, R3, -0xa0, RZ ;  /* 0xffffff6003037824 */ /* 0x000fcc00078e02ff */
[----:B------:R-:W4:Y:S01]  /*1000*/  LDC R3, c[0x0][R3+0x2a0] ;  /* 0x0000a80003037b82 */ /* 0x000f220000000800 */
[----:B------:R-:W-:Y:S02]  /*1010*/  I2FP.F32.U32 R4, UR24 ;  /* 0x0000001800047c45 */ /* 0x000fe40008201000 */
[----:B------:R-:W-:-:S05]  /*1020*/  CS2R.32 R86, SR_CgaSize ;  /* 0x0000000000567805 */ /* 0x000fca0000008a00 */
[----:B------:R-:W-:-:S05]  /*1030*/  IMAD R86, R86, -0xa0, RZ ;  /* 0xffffff6056567824 */ /* 0x000fca00078e02ff */
[----:B-1----:R-:W-:-:S14]  /*1040*/  R2UR UR4, R86 ;  /* 0x00000000560472ca */ /* 0x002fdc00000e0000 */
[----:B------:R-:W1:Y:S01]  /*1050*/  LDCU UR4, c[0x0][UR4+0x2b4] ;  /* 0x00005680040477ac */ /* 0x000e620008000800 */
[----:B------:R-:W-:Y:S01]  /*1060*/  NOP ;  /* 0x0000000000007918 */ /* 0x000fe20000000000 */
[----:B------:R-:W2:Y:S01]  /*1070*/  LDCU UR19, c[0x0][0xc24] ;  /* 0x00018480ff1377ac */ /* 0x000ea20008000800 */
[----:B------:R-:W-:-:S05]  /*1080*/  CS2R.32 R2, SR_CgaSize ;  /* 0x0000000000027805 */ /* 0x000fca0000008a00 */
[----:B------:R-:W-:-:S06]  /*1090*/  IMAD R2, R2, -0xa0, RZ ;  /* 0xffffff6002027824 */ /* 0x000fcc00078e02ff */
[----:B------:R-:W4:Y:S01]  /*10a0*/  LDC R2, c[0x0][R2+0x2a4] ;  /* 0x0000a90002027b82 */ /* 0x000f220000000800 */
[----:B---3--:R-:W-:-:S07]  /*10b0*/  FMUL R5, R5, UR5 ;  /* 0x0000000505057c20 */ /* 0x008fce0008400000 */
[----:B------:R-:W3:Y:S01]  /*10c0*/  S2UR UR51, SR_CTAID.Z ;  /* 0x00000000003379c3 */ /* 0x000ee20000002700 */
[----:B-1----:R-:W-:Y:S01]  /*10d0*/  FMUL R4, R4, UR4 ;  /* 0x0000000404047c20 */ /* 0x002fe20008400000 */
[----:B------:R-:W1:Y:S01]  /*10e0*/  F2I.U32.TRUNC.NTZ R86, R5 ;  /* 0x0000000500567305 */ /* 0x000e62000020f000 */
[----:B--2---:R-:W-:-:S07]  /*10f0*/  UISETP.GE.AND UP0, UPT, UR19, 0x1, UPT ;  /* 0x000000011300788c */ /* 0x004fce000bf06270 */
[----:B------:R-:W2:Y:S01]  /*1100*/  F2I.U32.TRUNC.NTZ R73, R4 ;  /* 0x0000000400497305 */ /* 0x000ea2000020f000 */
[----:B-1----:R-:W-:-:S05]  /*1110*/  IADD3 R86, PT, PT, -R86, RZ, RZ ;  /* 0x000000ff56567210 */ /* 0x002fca0007ffe1ff */
[----:B----4-:R-:W-:Y:S01]  /*1120*/  IMAD R86, R3, R86, UR50 ;  /* 0x0000003203567e24 */ /* 0x010fe2000f8e0256 */
[----:B--2---:R-:W-:-:S05]  /*1130*/  IADD3 R73, PT, PT, -R73, RZ, RZ ;  /* 0x000000ff49497210 */ /* 0x004fca0007ffe1ff */
[----:B------:R-:W-:Y:S01]  /*1140*/  IMAD R73, R2, R73, UR24 ;  /* 0x0000001802497e24 */ /* 0x000fe2000f8e0249 */
[----:B------:R-:W-:Y:S06]  /*1150*/  BAR.SYNC.DEFER_BLOCKING 0x0 ;  /* 0x0000000000007b1d */ /* 0x000fec0000010000 */
[----:B---3--:R-:W-:Y:S05]  /*1160*/  BRA.U !UP0, `(.L_x_15) ;  /* 0x0000000108d47547 */ /* 0x008fea000b800000 */
[----:B------:R-:W1:Y:S01]  /*1170*/  LDCU.128 UR20, c[0x0][0xc10] ;  /* 0x00018200ff1477ac */ /* 0x000e620008000c00 */
[----:B------:R-:W2:Y:S01]  /*1180*/  LDCU UR6, c[0x0][0x370] ;  /* 0x00006e00ff0677ac */ /* 0x000ea20008000800 */
[----:B------:R-:W3:Y:S01]  /*1190*/  LDCU UR4, c[0x0][0x374] ;  /* 0x00006e80ff0477ac */ /* 0x000ee20008000800 */
[----:B------:R-:W4:Y:S01]  /*11a0*/  LDCU UR25, c[0x0][0xc0c] ;  /* 0x00018180ff1977ac */ /* 0x000f220008000800 */
[----:B------:R-:W4:Y:S01]  /*11b0*/  LDCU UR5, c[0x0][0xc20] ;  /* 0x00018400ff0577ac */ /* 0x000f220008000800 */
[----:B------:R-:W4:Y:S01]  /*11c0*/  LDCU.64 UR16, c[0x0][0xc28] ;  /* 0x00018500ff1077ac */ /* 0x000f220008000a00 */
[----:B-1----:R-:W-:Y:S02]  /*11d0*/  UISETP.NE.AND UP0, UPT, UR22, 0x1, UPT ;  /* 0x000000011600788c */ /* 0x002fe4000bf05270 */
[----:B---3--:R-:W-:Y:S02]  /*11e0*/  UIMAD.WIDE.U32 UR8, UR4, UR23, URZ ;  /* 0x00000017040872a5 */ /* 0x008fe4000f8e00ff */
[----:B--2---:R-:W-:-:S02]  /*11f0*/  UIMAD.WIDE.U32 UR10, UR6, UR20, URZ ;  /* 0x00000014060a72a5 */ /* 0x004fc4000f8e00ff */
[----:B----4-:R-:W-:Y:S02]  /*1200*/  UISETP.NE.AND UP2, UPT, UR25, 0x1, UPT ;  /* 0x000000011900788c */ /* 0x010fe4000bf45270 */
[----:B------:R-:W-:Y:S01]  /*1210*/  UISETP.NE.AND UP4, UPT, UR19, 0x1, UPT ;  /* 0x000000011300788c */ /* 0x000fe2000bf85270 */
[----:B------:R-:W-:Y:S02]  /*1220*/  UMOV UR8, UR9 ;  /* 0x0000000900087c82 */ /* 0x000fe40008000000 */
[----:B------:R-:W-:Y:S01]  /*1230*/  UMOV UR10, UR11 ;  /* 0x0000000b000a7c82 */ /* 0x000fe20008000000 */
[----:B------:R-:W-:Y:S02]  /*1240*/  @UP0 USHF.R.U32.HI UR4, URZ, UR5, UR8 ;  /* 0x00000005ff040299 */ /* 0x000fe40008011608 */
[----:B------:R-:W-:Y:S02]  /*1250*/  UIMAD.WIDE.U32 UR12, UR24, UR23, URZ ;  /* 0x00000017180c72a5 */ /* 0x000fe4000f8e00ff */
[----:B------:R-:W-:-:S02]  /*1260*/  UIMAD.WIDE.U32 UR8, UR4, UR16, URZ ;  /* 0x00000010040872a5 */ /* 0x000fc4000f8e00ff */
[----:B------:R-:W-:Y:S02]  /*1270*/  @UP2 USHF.R.U32.HI UR6, URZ, UR21, UR10 ;  /* 0x00000015ff062299 */ /* 0x000fe4000801160a */
[----:B------:R-:W-:Y:S02]  /*1280*/  UIMAD.WIDE.U32 UR14, UR50, UR20, URZ ;  /* 0x00000014320e72a5 */ /* 0x000fe4000f8e00ff */
[----:B------:R-:W-:Y:S01]  /*1290*/  UIMAD.WIDE.U32 UR10, UR6, UR16, URZ ;  /* 0x00000010060a72a5 */ /* 0x000fe2000f8e00ff */
[----:B------:R-:W-:Y:S01]  /*12a0*/  UMOV UR12, UR13 ;  /* 0x0000000d000c7c82 */ /* 0x000fe20008000000 */
[----:B------:R-:W-:Y:S01]  /*12b0*/  UMOV UR8, UR9 ;  /* 0x0000000900087c82 */ /* 0x000fe20008000000 */
[----:B------:R-:W-:Y:S02]  /*12c0*/  USHF.R.U32.HI UR12, URZ, UR5, UR12 ;  /* 0x00000005ff0c7299 */ /* 0x000fe4000801160c */
[----:B------:R-:W-:Y:S01]  /*12d0*/  @UP4 USHF.R.U32.HI UR4, URZ, UR17, UR8 ;  /* 0x00000011ff044299 */ /* 0x000fe20008011608 */
[----:B------:R-:W-:Y:S01]  /*12e0*/  UMOV UR14, UR15 ;  /* 0x0000000f000e7c82 */ /* 0x000fe20008000000 */
[----:B------:R-:W-:Y:S01]  /*12f0*/  UMOV UR10, UR11 ;  /* 0x0000000b000a7c82 */ /* 0x000fe20008000000 */
[----:B------:R-:W-:-:S02]  /*1300*/  USHF.R.U32.HI UR14, URZ, UR21, UR14 ;  /* 0x00000015ff0e7299 */ /* 0x000fc4000801160e */
[----:B------:R-:W-:Y:S02]  /*1310*/  USEL UR5, UR24, UR12, !UP0 ;  /* 0x0000000c18057287 */ /* 0x000fe4000c000000 */
[----:B------:R-:W-:Y:S02]  /*1320*/  @UP4 USHF.R.U32.HI UR6, URZ, UR17, UR10 ;  /* 0x00000011ff064299 */ /* 0x000fe4000801160a */
[----:B------:R-:W-:Y:S02]  /*1330*/  UIMAD UR7, UR4, UR19, URZ ;  /* 0x00000013040772a4 */ /* 0x000fe4000f8e02ff */
[----:B------:R-:W-:Y:S02]  /*1340*/  USEL UR4, UR50, UR14, !UP2 ;  /* 0x0000000e32047287 */ /* 0x000fe4000d000000 */
[----:B------:R-:W-:Y:S02]  /*1350*/  UIMAD UR10, UR6, UR19, URZ ;  /* 0x00000013060a72a4 */ /* 0x000fe4000f8e02ff */
[----:B------:R-:W-:-:S02]  /*1360*/  UISETP.GE.AND UP0, UPT, UR5, UR7, UPT ;  /* 0x000000070500728c */ /* 0x000fc4000bf06270 */
[----:B------:R-:W-:Y:S02]  /*1370*/  UIMAD.WIDE.U32 UR8, UR5, UR16, URZ ;  /* 0x00000010050872a5 */ /* 0x000fe4000f8e00ff */
[----:B------:R-:W-:Y:S02]  /*1380*/  UISETP.GE.OR UP0, UPT, UR4, UR10, UP0 ;  /* 0x0000000a0400728c */ /* 0x000fe40008706670 */
[----:B------:R-:W-:Y:S02]  /*1390*/  UIMAD.WIDE.U32 UR10, UR4, UR16, URZ ;  /* 0x00000010040a72a5 */ /* 0x000fe4000f8e00ff */
[----:B------:R-:W-:Y:S01]  /*13a0*/  UIADD3 UR10, UPT, UPT, -UR4, URZ, URZ ;  /* 0x000000ff040a7290 */ /* 0x000fe2000fffe1ff */
[----:B------:R-:W-:Y:S01]  /*13b0*/  UMOV UR8, UR9 ;  /* 0x0000000900087c82 */ /* 0x000fe20008000000 */
[----:B------:R-:W-:Y:S02]  /*13c0*/  UIADD3 UR9, UPT, UPT, -UR5, URZ, URZ ;  /* 0x000000ff05097290 */ /* 0x000fe4000fffe1ff */
[----:B------:R-:W-:-:S03]  /*13d0*/  USHF.R.U32.HI UR8, URZ, UR17, UR8 ;  /* 0x00000011ff087299 */ /* 0x000fc60008011608 */
[----:B------:R-:W-:Y:S01]  /*13e0*/  @!UP0 UMOV UR7, UR11 ;  /* 0x0000000b00078c82 */ /* 0x000fe20008000000 */
[----:B------:R-:W-:Y:S02]  /*13f0*/  UIMAD UR24, UR22, UR9, UR24 ;  /* 0x00000009161872a4 */ /* 0x000fe4000f8e0218 */
[----:B------:R-:W-:Y:S02]  /*1400*/  USEL UR8, UR5, UR8, !UP4 ;  /* 0x0000000805087287 */ /* 0x000fe4000e000000 */
[----:B------:R-:W-:Y:S02]  /*1410*/  @!UP0 USHF.R.U32.HI UR7, URZ, UR17, UR7 ;  /* 0x00000011ff078299 */ /* 0x000fe40008011607 */
[----:B------:R-:W-:Y:S02]  /*1420*/  UIADD3 UR9, UPT, UPT, -UR8, URZ, URZ ;  /* 0x000000ff08097290 */ /* 0x000fe4000fffe1ff */
[----:B------:R-:W-:Y:S02]  /*1430*/  @!UP0 USEL UR7, UR4, UR7, !UP4 ;  /* 0x0000000704078287 */ /* 0x000fe4000e000000 */
[----:B------:R-:W-:-:S02]  /*1440*/  UIMAD UR9, UR19, UR9, UR5 ;  /* 0x00000009130972a4 */ /* 0x000fc4000f8e0205 */
[----:B------:R-:W-:Y:S02]  /*1450*/  @!UP0 UIADD3 UR8, UPT, UPT, UR8, -UR7, URZ ;  /* 0x8000000708088290 */ /* 0x000fe4000fffe0ff */
[----:B------:R-:W-:Y:S02]  /*1460*/  @!UP0 UIMAD UR7, UR9, UR6, UR7 ;  /* 0x00000006090782a4 */ /* 0x000fe4000f8e0207 */
[----:B------:R-:W-:Y:S02]  /*1470*/  @!UP0 UIMAD UR5, UR8, UR19, UR4 ;  /* 0x00000013080582a4 */ /* 0x000fe4000f8e0204 */
[----:B------:R-:W-:Y:S02]  /*1480*/  UIMAD UR6, UR25, UR10, UR50 ;  /* 0x0000000a190672a4 */ /* 0x000fe4000f8e0232 */
[----:B------:R-:W-:Y:S01]  /*1490*/  UIMAD UR24, UR5, UR22, UR24 ;  /* 0x00000016051872a4 */ /* 0x000fe2000f8e0218 */
[----:B------:R-:W-:Y:S02]  /*14a0*/  @!UP0 UMOV UR4, UR7 ;  /* 0x0000000700048c82 */ /* 0x000fe40008000000 */
[----:B------:R-:W-:-:S12]  /*14b0*/  UIMAD UR50, UR4, UR25, UR6 ;  /* 0x00000019043272a4 */ /* 0x000fd8000f8e0206 */
.L_x_15:
[----:B------:R-:W1:Y:S02]  /*14c0*/  LDCU UR4, c[0x0][0xc30] ;  /* 0x00018600ff0477ac */ /* 0x000e640008000800 */
[----:B-1----:R-:W-:-:S09]  /*14d0*/  UISETP.NE.AND UP0, UPT, UR4, 0x1, UPT ;  /* 0x000000010400788c */ /* 0x002fd2000bf05270 */
[----:B------:R-:W-:Y:S05]  /*14e0*/  BRA.U UP0, `(.L_x_16) ;  /* 0x0000000100447547 */ /* 0x000fea000b800000 */
[----:B------:R-:W1:Y:S01]  /*14f0*/  LDCU.128 UR8, c[0x0][0xc10] ;  /* 0x00018200ff0877ac */ /* 0x000e620008000c00 */
[----:B------:R-:W2:Y:S01]  /*1500*/  LDCU UR12, c[0x0][0xc0c] ;  /* 0x00018180ff0c77ac */ /* 0x000ea20008000800 */
[----:B------:R-:W3:Y:S01]  /*1510*/  LDCU UR13, c[0x0][0xc20] ;  /* 0x00018400ff0d77ac */ /* 0x000ee20008000800 */
[----:B-1----:R-:W-:Y:S02]  /*1520*/  UIMAD.WIDE.U32 UR6, UR50, UR8, URZ ;  /* 0x00000008320672a5 */ /* 0x002fe4000f8e00ff */
[----:B------:R-:W-:Y:S02]  /*1530*/  UIMAD.WIDE.U32 UR4, UR24, UR11, URZ ;  /* 0x0000000b180472a5 */ /* 0x000fe4000f8e00ff */
[----:B--2---:R-:W-:Y:S02]  /*1540*/  UISETP.NE.AND UP2, UPT, UR12, 0x1, UPT ;  /* 0x000000010c00788c */ /* 0x004fe4000bf45270 */
[----:B------:R-:W-:Y:S01]  /*1550*/  UISETP.NE.AND UP0, UPT, UR10, 0x1, UPT ;  /* 0x000000010a00788c */ /* 0x000fe2000bf05270 */
[----:B------:R-:W-:-:S02]  /*1560*/  UMOV UR6, UR7 ;  /* 0x0000000700067c82 */ /* 0x000fc40008000000 */
[----:B------:R-:W-:Y:S01]  /*1570*/  UMOV UR4, UR5 ;  /* 0x0000000500047c82 */ /* 0x000fe20008000000 */
[----:B------:R-:W-:Y:S02]  /*1580*/  USHF.R.U32.HI UR6, URZ, UR9, UR6 ;  /* 0x00000009ff067299 */ /* 0x000fe40008011606 */
[----:B---3--:R-:W-:Y:S02]  /*1590*/  USHF.R.U32.HI UR4, URZ, UR13, UR4 ;  /* 0x0000000dff047299 */ /* 0x008fe40008011604 */
[----:B------:R-:W-:Y:S02]  /*15a0*/  USEL UR5, UR50, UR6, !UP2 ;  /* 0x0000000632057287 */ /* 0x000fe4000d000000 */
[----:B------:R-:W-:-:S04]  /*15b0*/  USEL UR4, UR24, UR4, !UP0 ;  /* 0x0000000418047287 */ /* 0x000fc8000c000000 */
[----:B------:R-:W-:Y:S02]  /*15c0*/  UIADD3 UR6, UPT, UPT, UR5, -UR4, URZ ;  /* 0x8000000405067290 */ /* 0x000fe4000fffe0ff */
[----:B------:R-:W-:Y:S02]  /*15d0*/  UIADD3 UR4, UPT, UPT, -UR5, UR4, URZ ;  /* 0x0000000405047290 */ /* 0x000fe4000fffe1ff */
[----:B------:R-:W-:Y:S02]  /*15e0*/  UIMAD UR24, UR6, UR10, UR24 ;  /* 0x0000000a061872a4 */ /* 0x000fe4000f8e0218 */
[----:B------:R-:W-:-:S12]  /*15f0*/  UIMAD UR50, UR4, UR12, UR50 ;  /* 0x0000000c043272a4 */ /* 0x000fd8000f8e0232 */
.L_x_16:
[----:B------:R-:W-:Y:S01]  /*1600*/  BAR.SYNC.DEFER_BLOCKING 0x0 ;  /* 0x0000000000007b1d */ /* 0x000fe20000010000 */
[----:B------:R-:W-:Y:S01]  /*1610*/  UISETP.NE.AND UP0, UPT, UR18, 0x2, UPT ;  /* 0x000000021200788c */ /* 0x000fe2000bf05270 */
[----:B------:R-:W-:Y:S02]  /*1620*/  ISETP.NE.OR P3, PT, R0, 0x2, !P3 ;  /* 0x000000020000780c */ /* 0x000fe40005f65670 */
[----:B------:R-:W-:Y:S02]  /*1630*/  LOP3.LUT R0, R92, 0x1f, RZ, 0xc0, !PT ;  /* 0x0000001f5c007812 */ /* 0x000fe400078ec0ff */
[----:B------:R-:W1:Y:S04]  /*1640*/  LDCU UR39, c[0x0][0xc24] ;  /* 0x00018480ff2777ac */ /* 0x000e680008000800 */
[----:B------:R-:W-:Y:S05]  /*1650*/  BRA.U UP0, `(.L_x_17) ;  /* 0x0000002900e87547 */ /* 0x000fea000b800000 */
[----:B------:R-:W2:Y:S01]  /*1660*/  LDCU UR5, c[0x0][0x388] ;  /* 0x00007100ff0577ac */ /* 0x000ea20008000800 */
[----:B------:R-:W-:Y:S01]  /*1670*/  PLOP3.LUT P1, PT, PT, PT, UP3, 0x80, 0x8 ;  /* 0x000000000008781c */ /* 0x000fe20003f2f038 */
[----:B------:R-:W-:Y:S01]  /*1680*/  IMAD.MOV.U32 R2, RZ, RZ, RZ ;  /* 0x000000ffff027224 */ /* 0x000fe200078e00ff */
[----:B------:R-:W-:Y:S01]  /*1690*/  ISETP.EQ.OR P2, PT, R0, RZ, P3 ;  /* 0x000000ff0000720c */ /* 0x000fe20001f42670 */
[----:B------:R-:W3:Y:S01]  /*16a0*/  LDCU UR8, c[0x0][0x38c] ;  /* 0x00007180ff0877ac */ /* 0x000ee20008000800 */
[----:B------:R-:W-:Y:S01]  /*16b0*/  PLOP3.LUT P1, PT, P1, PT, PT, 0x8, 0x80 ;  /* 0x000000000080781c */ /* 0x000fe20000f2e170 */
[----:B------:R-:W4:Y:S01]  /*16c0*/  LDCU.64 UR6, c[0x0][0x390] ;  /* 0x00007200ff0677ac */ /* 0x000f220008000a00 */
[----:B------:R-:W1:Y:S01]  /*16d0*/  LDCU UR53, c[0x0][0x370] ;  /* 0x00006e00ff3577ac */ /* 0x000e620008000800 */
[----:B------:R-:W1:Y:S01]  /*16e0*/  LDCU.64 UR42, c[0x0][0x348] ;  /* 0x00006900ff2a77ac */ /* 0x000e620008000a00 */
[----:B--2---:R-:W-:Y:S01]  /*16f0*/  UIADD3 UR5, UPT, UPT, UR5, 0x1f, URZ ;  /* 0x0000001f05057890 */ /* 0x004fe2000fffe0ff */
[----:B------:R-:W2:Y:S03]  /*1700*/  LDCU UR52, c[0x0][0x374] ;  /* 0x00006e80ff3477ac */ /* 0x000ea60008000800 */
[----:B------:R-:W-:Y:S01]  /*1710*/  USHF.R.S32.HI UR4, URZ, 0x1f, UR5 ;  /* 0x0000001fff047899 */ /* 0x000fe20008011405 */
[----:B------:R-:W-:Y:S01]  /*1720*/  UMOV UR26, 0x1 ;  /* 0x00000001001a7882 */ /* 0x000fe20000000000 */
[----:B------:R-:W-:-:S02]  /*1730*/  UMOV UR31, URZ ;  /* 0x000000ff001f7c82 */ /* 0x000fc40008000000 */
[----:B------:R-:W-:Y:S01]  /*1740*/  ULEA.HI UR4, UR4, UR5, URZ, 0x5 ;  /* 0x0000000504047291 */ /* 0x000fe2000f8f28ff */
[----:B------:R-:W-:Y:S01]  /*1750*/  UMOV UR36, URZ ;  /* 0x000000ff00247c82 */ /* 0x000fe20008000000 */
[----:B------:R-:W-:Y:S02]  /*1760*/  UMOV UR38, URZ ;  /* 0x000000ff00267c82 */ /* 0x000fe40008000000 */
[----:B------:R-:W-:-:S04]  /*1770*/  USHF.R.S32.HI UR4, URZ, 0x5, UR4 ;  /* 0x00000005ff047899 */ /* 0x000fc80008011404 */
[----:B---3--:R-:W-:-:S04]  /*1780*/  UIMAD UR4, UR4, UR8, URZ ;  /* 0x00000008040472a4 */ /* 0x008fc8000f8e02ff */
[----:B----4-:R-:W-:-:S04]  /*1790*/  UIMAD UR4, UR4, UR6, URZ ;  /* 0x00000006040472a4 */ /* 0x010fc8000f8e02ff */
[----:B------:R-:W-:-:S04]  /*17a0*/  UIMAD UR54, UR4, UR7, URZ ;  /* 0x00000007043672a4 */ /* 0x000fc8000f8e02ff */
[----:B------:R-:W-:Y:S02]  /*17b0*/  UISETP.NE.AND UP1, UPT, UR54, URZ, UPT ;  /* 0x000000ff3600728c */ /* 0x000fe4000bf25270 */
[----:B------:R-:W-:-:S04]  /*17c0*/  UISETP.LT.U32.AND UP0, UPT, UR54, 0x22, UPT ;  /* 0x000000223600788c */ /* 0x000fc8000bf01070 */
[----:B------:R-:W-:-:S04]  /*17d0*/  USEL UR4, UR54, 0x22, UP0 ;  /* 0x0000002236047887 */ /* 0x000fc80008000000 */
[----:B------:R-:W-:Y:S02]  /*17e0*/  UIADD3 UR5, UPT, UPT, UR4, -0x1, URZ ;  /* 0xffffffff04057890 */ /* 0x000fe4000fffe0ff */
[----:B------:R-:W-:Y:S02]  /*17f0*/  @!UP1 UIADD3 UR5, UPT, UPT, UR4, URZ, URZ ;  /* 0x000000ff04059290 */ /* 0x000fe4000fffe0ff */
[----:B------:R-:W-:Y:S02]  /*1800*/  UIADD3 UR51, UPT, UPT, UR54, -UR4, URZ ;  /* 0x8000000436337290 */ /* 0x000fe4000fffe0ff */
[----:B-12---:R-:W-:-:S12]  /*1810*/  UIADD3 UR55, UPT, UPT, UR5, 0x1, URZ ;  /* 0x0000000105377890 */ /* 0x006fd8000fffe0ff */
.L_x_33:
[----:B------:R-:W1:Y:S01]  /*1820*/  S2UR UR30, SR_CgaCtaId ;  /* 0x00000000001e79c3 */ /* 0x000e620000008800 */
[----:B------:R-:W-:Y:S01]  /*1830*/  UMOV UR4, 0x400 ;  /* 0x0000040000047882 */ /* 0x000fe20000000000 */
[----:B------:R-:W-:Y:S01]  /*1840*/  MOV R0, UR26 ;  /* 0x0000001a00007c02 */ /* 0x000fe20008000f00 */
[----:B------:R-:W-:Y:S02]  /*1850*/  UISETP.NE.AND UP0, UPT, UR54, URZ, UPT ;  /* 0x000000ff3600728c */ /* 0x000fe4000bf05270 */
[----:B------:R-:W-:Y:S01]  /*1860*/  USHF.L.U32 UR44, UR50, 0x6, URZ ;  /* 0x00000006322c7899 */ /* 0x000fe200080006ff */
[----:B------:R-:W-:Y:S01]  /*1870*/  SHF.L.U32 R0, R0, 0x1f, RZ ;  /* 0x0000001f00007819 */ /* 0x000fe200000006ff */
[----:B------:R-:W-:Y:S01]  /*1880*/  USHF.L.U32 UR18, UR24, 0x7, URZ ;  /* 0x0000000718127899 */ /* 0x000fe200080006ff */
[----:B------:R-:W-:Y:S01]  /*1890*/  UMOV UR27, URZ ;  /* 0x000000ff001b7c82 */ /* 0x000fe20008000000 */
[----:B------:R-:W-:Y:S01]  /*18a0*/  UMOV UR22, URZ ;  /* 0x000000ff00167c82 */ /* 0x000fe20008000000 */
[----:B------:R-:W-:Y:S01]  /*18b0*/  UMOV UR21, URZ ;  /* 0x000000ff00157c82 */ /* 0x000fe20008000000 */
[----:B------:R-:W-:Y:S01]  /*18c0*/  UMOV UR20, URZ ;  /* 0x000000ff00147c82 */ /* 0x000fe20008000000 */
[----:B-1----:R-:W-:-:S04]  /*18d0*/  ULEA UR30, UR30, UR4, 0x18 ;  /* 0x000000041e1e7291 */ /* 0x002fc8000f8ec0ff */
[----:B------:R-:W-:-:S09]  /*18e0*/  ULEA UR4, UR31, UR30, 0x3 ;  /* 0x0000001e1f047291 */ /* 0x000fd2000f8e18ff */
[----:B------:R1:W2:Y:S01]  /*18f0*/  SYNCS.PHASECHK.TRANS64.TRYWAIT P0, [UR4+0x110], R0 ;  /* 0x00011000ff0075a7 */ /* 0x0002a20008001104 */
[----:B------:R-:W-:Y:S05]  /*1900*/  BRA.U !UP0, `(.L_x_18) ;  /* 0x0000000508987547 */ /* 0x000fea000b800000 */
[----:B------:R-:W3:Y:S01]  /*1910*/  LDCU.128 UR12, c[0x0][0x480] ;  /* 0x00009000ff0c77ac */ /* 0x000ee20008000c00 */
[----:B------:R-:W4:Y:S01]  /*1920*/  LDCU.128 UR8, c[0x0][0x490] ;  /* 0x00009200ff0877ac */ /* 0x000f220008000c00 */
[----:B------:R-:W1:Y:S01]  /*1930*/  LDCU.64 UR20, c[0x0][0x4c0] ;  /* 0x00009800ff1477ac */ /* 0x000e620008000a00 */
[----:B------:R-:W1:Y:S01]  /*1940*/  LDCU.64 UR16, c[0x0][0x4f0] ;  /* 0x00009e00ff1077ac */ /* 0x000e620008000a00 */
[----:B------:R-:W1:Y:S01]  /*1950*/  LDCU UR19, c[0x0][0x4c8] ;  /* 0x00009900ff1377ac */ /* 0x000e620008000800 */
[----:B---3--:R-:W-:Y:S02]  /*1960*/  UIMAD.WIDE.U32 UR4, UR44, UR13, URZ ;  /* 0x0000000d2c0472a5 */ /* 0x008fe4000f8e00ff */
[----:B------:R-:W-:Y:S02]  /*1970*/  UISETP.NE.AND UP0, UPT, UR12, 0x1, UPT ;  /* 0x000000010c00788c */ /* 0x000fe4000bf05270 */
[----:B------:R-:W-:Y:S01]  /*1980*/  USHF.R.U32.HI UR5, URZ, UR14, UR5 ;  /* 0x0000000eff057299 */ /* 0x000fe20008011605 */
[----:B------:R-:W3:Y:S03]  /*1990*/  LDCU UR45, c[0x0][0x38c] ;  /* 0x00007180ff2d77ac */ /* 0x000ee60008000800 */
[----:B------:R-:W-:-:S02]  /*19a0*/  USEL UR5, UR44, UR5, !UP0 ;  /* 0x000000052c057287 */ /* 0x000fc4000c000000 */
[----:B------:R-:W-:Y:S02]  /*19b0*/  UISETP.NE.AND UP0, UPT, UR15, 0x1, UPT ;  /* 0x000000010f00788c */ /* 0x000fe4000bf05270 */
[----:B----4-:R-:W-:Y:S01]  /*19c0*/  UIMAD.WIDE.U32 UR6, UR5, UR8, URZ ;  /* 0x00000008050672a5 */ /* 0x010fe2000f8e00ff */
[----:B------:R-:W4:Y:S01]  /*19d0*/  LDCU UR8, c[0x0][0x4a0] ;  /* 0x00009400ff0877ac */ /* 0x000f220008000800 */
[----:B------:R-:W1:Y:S05]  /*19e0*/  LDCU UR23, c[0x0][0x4cc] ;  /* 0x00009980ff1777ac */ /* 0x000e6a0008000800 */
[----:B------:R-:W-:Y:S01]  /*19f0*/  UMOV UR4, UR7 ;  /* 0x0000000700047c82 */ /* 0x000fe20008000000 */
[----:B------:R-:W1:Y:S01]  /*1a00*/  LDCU.64 UR40, c[0x0][0x390] ;  /* 0x00007200ff2877ac */ /* 0x000e620008000a00 */
[----:B------:R-:W-:Y:S01]  /*1a10*/  USHF.R.U32.HI UR4, URZ, UR9, UR4 ;  /* 0x00000009ff047299 */ /* 0x000fe20008011604 */
[----:B------:R-:W1:Y:S03]  /*1a20*/  LDCU UR9, c[0x0][0x4ec] ;  /* 0x00009d80ff0977ac */ /* 0x000e660008000800 */
[----:B------:R-:W-:-:S02]  /*1a30*/  USEL UR4, UR5, UR4, !UP0 ;  /* 0x0000000405047287 */ /* 0x000fc4000c000000 */
[----:B------:R-:W-:Y:S02]  /*1a40*/  UISETP.NE.AND UP0, UPT, UR10, 0x1, UPT ;  /* 0x000000010a00788c */ /* 0x000fe4000bf05270 */
[----:B------:R-:W-:Y:S01]  /*1a50*/  UIMAD.WIDE.U32 UR6, UR4, UR11, URZ ;  /* 0x0000000b040672a5 */ /* 0x000fe2000f8e00ff */
[----:B------:R-:W1:Y:S01]  /*1a60*/  LDCU.64 UR24, c[0x0][0x4d0] ;  /* 0x00009a00ff1877ac */ /* 0x000e620008000a00 */
[----:B------:R-:W-:-:S05]  /*1a70*/  UIADD3 UR38, UPT, UPT, UR55, UR36, URZ ;  /* 0x0000002437267290 */ /* 0x000fca000fffe0ff */
[----:B------:R-:W-:Y:S01]  /*1a80*/  UMOV UR6, UR7 ;  /* 0x0000000700067c82 */ /* 0x000fe20008000000 */
[----:B------:R-:W-:Y:S02]  /*1a90*/  UIADD3 UR7, UPT, UPT, -UR4, URZ, URZ ;  /* 0x000000ff04077290 */ /* 0x000fe4000fffe1ff */
[----:B----4-:R-:W-:Y:S02]  /*1aa0*/  USHF.R.U32.HI UR6, URZ, UR8, UR6 ;  /* 0x00000008ff067299 */ /* 0x010fe40008011606 */
[----:B------:R-:W-:Y:S02]  /*1ab0*/  UIADD3 UR8, UPT, UPT, -UR5, URZ, URZ ;  /* 0x000000ff05087290 */ /* 0x000fe4000fffe1ff */
[----:B------:R-:W-:Y:S02]  /*1ac0*/  USEL UR14, UR4, UR6, !UP0 ;  /* 0x00000006040e7287 */ /* 0x000fe4000c000000 */
[----:B------:R-:W-:Y:S02]  /*1ad0*/  UIMAD UR7, UR15, UR7, UR5 ;  /* 0x000000070f0772a4 */ /* 0x000fe4000f8e0205 */
[----:B------:R-:W-:-:S02]  /*1ae0*/  UIADD3 UR6, UPT, UPT, -UR14, URZ, URZ ;  /* 0x000000ff0e067290 */ /* 0x000fc4000fffe1ff */
[----:B------:R-:W-:Y:S02]  /*1af0*/  UIMAD UR8, UR12, UR8, UR44 ;  /* 0x000000080c0872a4 */ /* 0x000fe4000f8e022c */
[----:B------:R-:W-:Y:S02]  /*1b00*/  UIMAD UR13, UR10, UR6, UR4 ;  /* 0x000000060a0d72a4 */ /* 0x000fe4000f8e0204 */
[----:B-1----:R-:W-:Y:S02]  /*1b10*/  UIMAD UR11, UR8, UR20, UR9 ;  /* 0x00000014080b72a4 */ /* 0x002fe4000f8e0209 */
[----:B------:R-:W-:Y:S01]  /*1b20*/  UIMAD UR12, UR7, UR21, UR16 ;  /* 0x00000015070c72a4 */ /* 0x000fe2000f8e0210 */
[----:B------:R-:W1:Y:S02]  /*1b30*/  LDCU.64 UR4, c[0x0][0x4f8] ;  /* 0x00009f00ff0477ac */ /* 0x000e640008000a00 */
[----:B------:R-:W4:Y:S01]  /*1b40*/  LDCU UR6, c[0x0][0x500] ;  /* 0x0000a000ff0677ac */ /* 0x000f220008000800 */
[----:B------:R-:W-:Y:S01]  /*1b50*/  UIMAD UR13, UR13, UR19, UR17 ;  /* 0x000000130d0d72a4 */ /* 0x000fe2000f8e0211 */
[----:B------:R-:W-:Y:S01]  /*1b60*/  UMOV UR27, URZ ;  /* 0x000000ff001b7c82 */ /* 0x000fe20008000000 */
[----:B------:R-:W-:Y:S01]  /*1b70*/  UMOV UR7, UR31 ;  /* 0x0000001f00077c82 */ /* 0x000fe20008000000 */
[----:B------:R-:W-:Y:S01]  /*1b80*/  UMOV UR20, URZ ;  /* 0x000000ff00147c82 */ /* 0x000fe20008000000 */
[----:B------:R-:W-:Y:S01]  /*1b90*/  UMOV UR21, URZ ;  /* 0x000000ff00157c82 */ /* 0x000fe20008000000 */
[----:B---3--:R-:W-:-:S07]  /*1ba0*/  UMOV UR22, URZ ;  /* 0x000000ff00167c82 */ /* 0x008fce0008000000 */
.L_x_23:
[----:B------:R-:W-:Y:S01]  /*1bb0*/  @!P3 MOV R3, 0x1800 ;  /* 0x000018000003b802 */ /* 0x000fe20000000f00 */
[----:B------:R-:W-:Y:S01]  /*1bc0*/  ULEA UR9, UR7, UR30, 0x3 ;  /* 0x0000001e07097291 */ /* 0x000fe2000f8e18ff */
[----:B-12---:R-:W-:Y:S11]  /*1bd0*/  @P0 BRA `(.L_x_19) ;  /* 0x0000000000100947 */ /* 0x006ff60003800000 */
[----:B------:R-:W-:Y:S04]  /*1be0*/  MOV R0, UR26 ;  /* 0x0000001a00007c02 */ /* 0x000fe80008000f00 */
[----:B------:R-:W-:Y:S04]  /*1bf0*/  SHF.L.U32 R5, R0, 0x1f, RZ ;  /* 0x0000001f00057819 */ /* 0x000fe800000006ff */
[----:B------:R-:W2:Y:S02]  /*1c00*/  SYNCS.PHASECHK.TRANS64.TRYWAIT P0, [UR9+0x110], R5 ;  /* 0x00011005ff0075a7 */ /* 0x000ea40008001109 */
[----:B--2---:R-:W-:Y:S05]  /*1c10*/  @!P0 BRA `(.L_x_20) ;  /* 0x00000074003c8947 */ /* 0x004fea0003800000 */
.L_x_19:
[----:B------:R3:W-:Y:S01]  /*1c20*/  @!P3 SYNCS.ARRIVE.TRANS64 RZ, [UR9], R3 ;  /* 0x00000003ffffb9a7 */ /* 0x0007e20008000009 */
[----:B------:R-:W-:Y:S04]  /*1c30*/  BSSY.RECONVERGENT B0, `(.L_x_21) ;  /* 0x0000003000007945 */ /* 0x000fe80003800200 */
[----:B------:R-:W-:Y:S05]  /*1c40*/  @P2 BRA `(.L_x_22) ;  /* 0x0000000000042947 */ /* 0x000fea0003800000 */
[----:B-1--4-:R-:W-:Y:S05]  /*1c50*/  BPT.TRAP 0x1 ;  /* 0x000000040000795c */ /* 0x012fea0000300000 */
.L_x_22:
[----:B-1--4-:R-:W-:Y:S05]  /*1c60*/  BSYNC.RECONVERGENT B0 ;  /* 0x0000000000007941 */ /* 0x012fea0003800200 */
.L_x_21:
[----:B------:R-:W-:Y:S02]  /*1c70*/  UIADD3 UR8, UPT, UPT, UR7, 0x1, URZ ;  /* 0x0000000107087890 */ /* 0x000fe4000fffe0ff */
[----:B------:R-:W-:Y:S02]  /*1c80*/  UIMAD UR15, UR20, UR23, UR4 ;  /* 0x00000017140f72a4 */ /* 0x000fe4000f8e0204 */
[----:B------:R-:W-:Y:S02]  /*1c90*/  UISETP.NE.AND UP0, UPT, UR8, 0x22, UPT ;  /* 0x000000220800788c */ /* 0x000fe4000bf05270 */
[----:B------:R-:W-:Y:S02]  /*1ca0*/  ULEA UR17, UR7, UR30, 0xb ;  /* 0x0000001e07117291 */ /* 0x000fe4000f8e58ff */
[----:B------:R-:W-:Y:S02]  /*1cb0*/  USEL UR10, URZ, 0x1, UP0 ;  /* 0x00000001ff0a7887 */ /* 0x000fe40008000000 */
[----:B------:R-:W-:Y:S02]  /*1cc0*/  USEL UR31, UR8, URZ, UP0 ;  /* 0x000000ff081f7287 */ /* 0x000fe40008000000 */
[----:B------:R-:W-:Y:S02]  /*1cd0*/  ULOP3.LUT UR26, UR26, UR10, URZ, 0x3c, !UPT ;  /* 0x0000000a1a1a7292 */ /* 0x000fe4000f8e3cff */
[----:B------:R-:W-:Y:S02]  /*1ce0*/  ULEA UR8, UR31, UR30, 0x3 ;  /* 0x0000001e1f087291 */ /* 0x000fe4000f8e18ff */
[----:B------:R-:W-:Y:S02]  /*1cf0*/  ULEA UR16, UR7, UR30, 0xc ;  /* 0x0000001e07107291 */ /* 0x000fe4000f8e60ff */
[----:B------:R-:W-:Y:S01]  /*1d00*/  UIADD3 UR34, UP0, UPT, UR42, 0x80, URZ ;  /* 0x000000802a227890 */ /* 0x000fe2000ff1e0ff */
[----:B--2---:R-:W-:Y:S01]  /*1d10*/  MOV R0, UR26 ;  /* 0x0000001a00007c02 */ /* 0x004fe20008000f00 */
[----:B------:R-:W-:Y:S02]  /*1d20*/  USHF.L.U32 UR10, UR27, 0x5, URZ ;  /* 0x000000051b0a7899 */ /* 0x000fe400080006ff */
[----:B------:R-:W-:Y:S01]  /*1d30*/  UIADD3.X UR35, UPT, UPT, URZ, UR43, URZ, UP0, !UPT ;  /* 0x0000002bff237290 */ /* 0x000fe200087fe4ff */
[----:B---3--:R-:W-:Y:S01]  /*1d40*/  SHF.L.U32 R3, R0, 0x1f, RZ ;  /* 0x0000001f00037819 */ /* 0x008fe200000006ff */
[----:B------:R-:W-:Y:S02]  /*1d50*/  UIADD3 UR32, UP3, UPT, UR42, 0x200, URZ ;  /* 0x000002002a207890 */ /* 0x000fe4000ff7e0ff */
[----:B------:R-:W-:Y:S01]  /*1d60*/  UIADD3 UR16, UPT, UPT, UR16, 0x15600, URZ ;  /* 0x0001560010107890 */ /* 0x000fe2000fffe0ff */
[----:B------:R3:W1:Y:S01]  /*1d70*/  SYNCS.PHASECHK.TRANS64.TRYWAIT P0, [UR8+0x110], R3 ;  /* 0x00011003ff0075a7 */ /* 0x0006620008001108 */
[----:B------:R-:W-:Y:S02]  /*1d80*/  UIMAD UR8, UR21, UR24, UR5 ;  /* 0x00000018150872a4 */ /* 0x000fe4000f8e0205 */
[----:B------:R-:W-:Y:S02]  /*1d90*/  UIMAD UR7, UR22, UR25, UR6 ;  /* 0x00000019160772a4 */ /* 0x000fe4000f8e0206 */
[----:B------:R-:W-:Y:S02]  /*1da0*/  ULEA UR15, UR8, UR15, 0x5 ;  /* 0x0000000f080f7291 */ /* 0x000fe4000f8e28ff */
[----:B------:R-:W-:Y:S02]  /*1db0*/  UIADD3 UR8, UPT, UPT, UR17, 0x4600, URZ ;  /* 0x0000460011087890 */ /* 0x000fe4000fffe0ff */
[----:B------:R-:W-:Y:S02]  /*1dc0*/  ULEA UR7, UR7, UR15, 0xa ;  /* 0x0000000f07077291 */ /* 0x000fe4000f8e50ff */
[----:B------:R-:W-:Y:S02]  /*1dd0*/  UIADD3.X UR33, UPT, UPT, URZ, UR43, URZ, UP3, !UPT ;  /* 0x0000002bff217290 */ /* 0x000fe40009ffe4ff */
[----:B------:R-:W-:Y:S02]  /*1de0*/  UPRMT UR7, UR7, 0x5410, URZ ;  /* 0x0000541007077896 */ /* 0x000fe400080000ff */
[----:B------:R-:W-:Y:S02]  /*1df0*/  UIADD3 UR37, UPT, UPT, UR20, 0x1, URZ ;  /* 0x0000000114257890 */ /* 0x000fe4000fffe0ff */
[----:B------:R-:W-:Y:S02]  /*1e00*/  UIADD3 UR29, UPT, UPT, UR21, 0x1, URZ ;  /* 0x00000001151d7890 */ /* 0x000fe4000fffe0ff */
[----:B------:R-:W-:Y:S02]  /*1e10*/  UISETP.NE.AND UP2, UPT, UR37, UR45, UPT ;  /* 0x0000002d2500728c */ /* 0x000fe4000bf45270 */
[----:B------:R-:W-:Y:S01]  /*1e20*/  UIADD3 UR28, UPT, UPT, UR22, 0x1, URZ ;  /* 0x00000001161c7890 */ /* 0x000fe2000fffe0ff */
[----:B------:R2:W-:Y:S01]  /*1e30*/  UTMALDG.5D.IM2COL [UR8], [UR34], UR7 ;  /* 0x00000008220073b4 */ /* 0x0005e20008060007 */
[----:B------:R-:W-:Y:S01]  /*1e40*/  UIADD3 UR36, UPT, UPT, UR36, 0x1, URZ ;  /* 0x0000000124247890 */ /* 0x000fe2000fffe0ff */
[----:B------:R-:W-:Y:S01]  /*1e50*/  UMOV UR46, 0x0 ;  /* 0x00000000002e7882 */ /* 0x000fe20000000000 */
[----:B------:R-:W-:Y:S01]  /*1e60*/  UMOV UR47, 0x10000000 ;  /* 0x10000000002f7882 */ /* 0x000fe20000000000 */
[----:B------:R-:W-:Y:S01]  /*1e70*/  UMOV UR17, UR9 ;  /* 0x0000000900117c82 */ /* 0x000fe20008000000 */
[----:B------:R-:W-:Y:S03]  /*1e80*/  UMOV UR19, UR10 ;  /* 0x0000000a00137c82 */ /* 0x000fe60008000000 */
[----:B------:R-:W-:Y:S01]  /*1e90*/  @UP2 UIADD3 UR29, UPT, UPT, UR21, URZ, URZ ;  /* 0x000000ff151d2290 */ /* 0x000fe2000fffe0ff */
[----:B------:R4:W-:Y:S03]  /*1ea0*/  UTMALDG.5D [UR16], [UR32], desc[UR46] ;  /* 0x00002e10200075b4 */ /* 0x0009e60008021000 */
[----:B------:R-:W-:Y:S11]  /*1eb0*/  UISETP.NE.AND UP1, UPT, UR29, UR40, UPT ;  /* 0x000000281d00728c */ /* 0x000ff6000bf25270 */
[----:B------:R-:W-:Y:S04]  /*1ec0*/  @UP1 UIADD3 UR28, UPT, UPT, UR22, URZ, URZ ;  /* 0x000000ff161c1290 */ /* 0x000fe8000fffe0ff */
[----:B------:R-:W-:Y:S02]  /*1ed0*/  UISETP.NE.AND UP0, UPT, UR28, UR41, UPT ;  /* 0x000000291c00728c */ /* 0x000fe4000bf05270 */
[----:B--2---:R-:W-:Y:S09]  /*1ee0*/  UIADD3 UR8, UPT, UPT, UR27, 0x1, URZ ;  /* 0x000000011b087890 */ /* 0x004ff2000fffe0ff */
[----:B------:R-:W-:Y:S01]  /*1ef0*/  @UP0 UIADD3 UR8, UPT, UPT, UR27, URZ, URZ ;  /* 0x000000ff1b080290 */ /* 0x000fe2000fffe0ff */
[----:B------:R-:W-:Y:S06]  /*1f00*/  UMOV UR7, UR31 ;  /* 0x0000001f00077c82 */ /* 0x000fec0008000000 */
[----:B------:R-:W-:Y:S01]  /*1f10*/  UMOV UR27, UR8 ;  /* 0x00000008001b7c82 */ /* 0x000fe20008000000 */
[----:B----4-:R-:W-:Y:S02]  /*1f20*/  USEL UR22, UR28, URZ, UP0 ;  /* 0x000000ff1c167287 */ /* 0x010fe40008000000 */
[----:B------:R-:W-:Y:S02]  /*1f30*/  UISETP.NE.AND UP0, UPT, UR36, UR38, UPT ;  /* 0x000000262400728c */ /* 0x000fe4000bf05270 */
[----:B------:R-:W-:Y:S02]  /*1f40*/  USEL UR20, UR37, URZ, UP2 ;  /* 0x000000ff25147287 */ /* 0x000fe40009000000 */
[----:B------:R-:W-:Y:S05]  /*1f50*/  USEL UR21, UR29, URZ, UP1 ;  /* 0x000000ff1d157287 */ /* 0x000fea0008800000 */
[----:B---3--:R-:W-:Y:S07]  /*1f60*/  BRA.U UP0, `(.L_x_23) ;  /* 0xfffffffd00107547 */ /* 0x008fee000b83ffff */
.L_x_18:
[----:B------:R-:W-:Y:S01]  /*1f70*/  ULEA UR4, UR31, UR30, 0x3 ;  /* 0x0000001e1f047291 */ /* 0x000fe2000f8e18ff */
[----:B-1----:R-:W-:Y:S01]  /*1f80*/  MOV R0, UR26 ;  /* 0x0000001a00007c02 */ /* 0x002fe20008000f00 */
[----:B------:R-:W-:Y:S01]  /*1f90*/  @!P1 SYNCS.ARRIVE.TRANS64.A1T0 RZ, [UR30+0x248], RZ ;  /* 0x000248ffffff99a7 */ /* 0x000fe2000810001e */
[----:B------:R-:W-:Y:S02]  /*1fa0*/  UISETP.GE.AND UP0, UPT, UR51, 0x1, UPT ;  /* 0x000000013300788c */ /* 0x000fe4000bf06270 */
[----:B------:R-:W-:-:S04]  /*1fb0*/  SHF.L.U32 R0, R0, 0x1f, RZ ;  /* 0x0000001f00007819 */ /* 0x000fc800000006ff */
[----:B--2---:R1:W2:Y:S03]  /*1fc0*/  SYNCS.PHASECHK.TRANS64.TRYWAIT P0, [UR4+0x110], R0 ;  /* 0x00011000ff0075a7 */ /* 0x0042a60008001104 */
[----:B------:R-:W-:Y:S05]  /*1fd0*/  BRA.U !UP0, `(.L_x_24) ;  /* 0x0000000508907547 */ /* 0x000fea000b800000 */
[----:B------:R-:W3:Y:S01]  /*1fe0*/  LDCU.128 UR8, c[0x0][0x480] ;  /* 0x00009000ff0877ac */ /* 0x000ee20008000c00 */
[----:B------:R-:W4:Y:S01]  /*1ff0*/  LDCU.128 UR32, c[0x0][0x490] ;  /* 0x00009200ff2077ac */ /* 0x000f220008000c00 */
[----:B------:R-:W1:Y:S01]  /*2000*/  LDCU.64 UR28, c[0x0][0x4c0] ;  /* 0x00009800ff1c77ac */ /* 0x000e620008000a00 */
[----:B------:R-:W1:Y:S01]  /*2010*/  LDCU UR13, c[0x0][0x4c8] ;  /* 0x00009900ff0d77ac */ /* 0x000e620008000800 */
[----:B------:R-:W1:Y:S01]  /*2020*/  LDCU.64 UR16, c[0x0][0x4f0] ;  /* 0x00009e00ff1077ac */ /* 0x000e620008000a00 */
[----:B---3--:R-:W-:Y:S02]  /*2030*/  UIMAD.WIDE.U32 UR4, UR44, UR9, URZ ;  /* 0x000000092c0472a5 */ /* 0x008fe4000f8e00ff */
[----:B------:R-:W-:Y:S02]  /*2040*/  UISETP.NE.AND UP0, UPT, UR8, 0x1, UPT ;  /* 0x000000010800788c */ /* 0x000fe4000bf05270 */
[----:B------:R-:W-:Y:S01]  /*2050*/  USHF.R.U32.HI UR5, URZ, UR10, UR5 ;  /* 0x0000000aff057299 */ /* 0x000fe20008011605 */
[----:B------:R-:W3:Y:S03]  /*2060*/  LDCU UR9, c[0x0][0x4a0] ;  /* 0x00009400ff0977ac */ /* 0x000ee60008000800 */
[----:B------:R-:W-:-:S02]  /*2070*/  USEL UR5, UR44, UR5, !UP0 ;  /* 0x000000052c057287 */ /* 0x000fc4000c000000 */
[----:B------:R-:W-:Y:S02]  /*2080*/  UISETP.NE.AND UP0, UPT, UR11, 0x1, UPT ;  /* 0x000000010b00788c */ /* 0x000fe4000bf05270 */
[----:B----4-:R-:W-:Y:S01]  /*2090*/  UIMAD.WIDE.U32 UR6, UR5, UR32, URZ ;  /* 0x00000020050672a5 */ /* 0x010fe2000f8e00ff */
[----:B------:R-:W1:Y:S01]  /*20a0*/  LDCU UR10, c[0x0][0x4ec] ;  /* 0x00009d80ff0a77ac */ /* 0x000e620008000800 */
[----:B------:R-:W4:Y:S05]  /*20b0*/  LDCU UR46, c[0x0][0x38c] ;  /* 0x00007180ff2e77ac */ /* 0x000f2a0008000800 */
[----:B------:R-:W-:Y:S01]  /*20c0*/  UMOV UR4, UR7 ;  /* 0x0000000700047c82 */ /* 0x000fe20008000000 */
[----:B------:R-:W1:Y:S01]  /*20d0*/  LDCU UR23, c[0x0][0x4cc] ;  /* 0x00009980ff1777ac */ /* 0x000e620008000800 */
[----:B------:R-:W-:Y:S01]  /*20e0*/  USHF.R.U32.HI UR4, URZ, UR33, UR4 ;  /* 0x00000021ff047299 */ /* 0x000fe20008011604 */
[----:B------:R-:W1:Y:S03]  /*20f0*/  LDCU.64 UR40, c[0x0][0x390] ;  /* 0x00007200ff2877ac */ /* 0x000e660008000a00 */
[----:B------:R-:W-:-:S02]  /*2100*/  USEL UR4, UR5, UR4, !UP0 ;  /* 0x0000000405047287 */ /* 0x000fc4000c000000 */
[----:B------:R-:W-:Y:S02]  /*2110*/  UISETP.NE.AND UP0, UPT, UR34, 0x1, UPT ;  /* 0x000000012200788c */ /* 0x000fe4000bf05270 */
[----:B------:R-:W-:Y:S01]  /*2120*/  UIMAD.WIDE.U32 UR6, UR4, UR35, URZ ;  /* 0x00000023040672a5 */ /* 0x000fe2000f8e00ff */
[----:B------:R-:W1:Y:S01]  /*2130*/  LDCU.64 UR24, c[0x0][0x4d0] ;  /* 0x00009a00ff1877ac */ /* 0x000e620008000a00 */
[----:B------:R-:W-:-:S05]  /*2140*/  UIADD3 UR38, UPT, UPT, UR51, UR38, URZ ;  /* 0x0000002633267290 */ /* 0x000fca000fffe0ff */
[----:B------:R-:W-:Y:S01]  /*2150*/  UMOV UR6, UR7 ;  /* 0x0000000700067c82 */ /* 0x000fe20008000000 */
[----:B------:R-:W-:Y:S02]  /*2160*/  UIADD3 UR7, UPT, UPT, -UR5, URZ, URZ ;  /* 0x000000ff05077290 */ /* 0x000fe4000fffe1ff */
[----:B---3--:R-:W-:Y:S02]  /*2170*/  USHF.R.U32.HI UR6, URZ, UR9, UR6 ;  /* 0x00000009ff067299 */ /* 0x008fe40008011606 */
[----:B------:R-:W-:Y:S02]  /*2180*/  UIMAD UR7, UR8, UR7, UR44 ;  /* 0x00000007080772a4 */ /* 0x000fe4000f8e022c */
[----:B------:R-:W-:Y:S02]  /*2190*/  USEL UR14, UR4, UR6, !UP0 ;  /* 0x00000006040e7287 */ /* 0x000fe4000c000000 */
[----:B------:R-:W-:Y:S02]  /*21a0*/  UIADD3 UR6, UPT, UPT, -UR4, URZ, URZ ;  /* 0x000000ff04067290 */ /* 0x000fe4000fffe1ff */
[----:B------:R-:W-:-:S02]  /*21b0*/  UIADD3 UR9, UPT, UPT, -UR14, URZ, URZ ;  /* 0x000000ff0e097290 */ /* 0x000fc4000fffe1ff */
[----:B------:R-:W-:Y:S02]  /*21c0*/  UIMAD UR12, UR11, UR6, UR5 ;  /* 0x000000060b0c72a4 */ /* 0x000fe4000f8e0205 */
[----:B------:R-:W-:Y:S02]  /*21d0*/  UIMAD UR9, UR34, UR9, UR4 ;  /* 0x00000009220972a4 */ /* 0x000fe4000f8e0204 */
[----:B-1----:R-:W-:Y:S01]  /*21e0*/  UIMAD UR11, UR7, UR28, UR10 ;  /* 0x0000001c070b72a4 */ /* 0x002fe2000f8e020a */
[----:B------:R-:W1:Y:S02]  /*21f0*/  LDCU.64 UR4, c[0x0][0x4f8] ;  /* 0x00009f00ff0477ac */ /* 0x000e640008000a00 */
[----:B------:R-:W3:Y:S01]  /*2200*/  LDCU UR6, c[0x0][0x500] ;  /* 0x0000a000ff0677ac */ /* 0x000ee20008000800 */
[----:B------:R-:W-:Y:S02]  /*2210*/  UIMAD UR12, UR12, UR29, UR16 ;  /* 0x0000001d0c0c72a4 */ /* 0x000fe4000f8e0210 */
[----:B------:R-:W-:Y:S01]  /*2220*/  UIMAD UR13, UR9, UR13, UR17 ;  /* 0x0000000d090d72a4 */ /* 0x000fe2000f8e0211 */
[----:B------:R-:W-:Y:S01]  /*2230*/  UMOV UR37, UR51 ;  /* 0x0000003300257c82 */ /* 0x000fe20008000000 */
[----:B----4-:R-:W-:-:S10]  /*2240*/  UMOV UR7, UR31 ;  /* 0x0000001f00077c82 */ /* 0x010fd40008000000 */
.L_x_29:
[----:B------:R-:W-:Y:S01]  /*2250*/  @!P3 MOV R3, 0x1800 ;  /* 0x000018000003b802 */ /* 0x000fe20000000f00 */
[----:B------:R-:W-:Y:S01]  /*2260*/  ULEA UR9, UR7, UR30, 0x3 ;  /* 0x0000001e07097291 */ /* 0x000fe2000f8e18ff */
[----:B-12---:R-:W-:Y:S11]  /*2270*/  @P0 BRA `(.L_x_25) ;  /* 0x0000000000100947 */ /* 0x006ff60003800000 */
[----:B------:R-:W-:Y:S04]  /*2280*/  MOV R0, UR26 ;  /* 0x0000001a00007c02 */ /* 0x000fe80008000f00 */
[----:B------:R-:W-:Y:S04]  /*2290*/  SHF.L.U32 R5, R0, 0x1f, RZ ;  /* 0x0000001f00057819 */ /* 0x000fe800000006ff */
[----:B------:R-:W2:Y:S02]  /*22a0*/  SYNCS.PHASECHK.TRANS64.TRYWAIT P0, [UR9+0x110], R5 ;  /* 0x00011005ff0075a7 */ /* 0x000ea40008001109 */
[----:B--2---:R-:W-:Y:S05]  /*22b0*/  @!P0 BRA `(.L_x_26) ;  /* 0x0000006c00ac8947 */ /* 0x004fea0003800000 */
.L_x_25:
[----:B------:R4:W-:Y:S01]  /*22c0*/  @!P3 SYNCS.ARRIVE.TRANS64 RZ, [UR9], R3 ;  /* 0x00000003ffffb9a7 */ /* 0x0009e20008000009 */
[----:B------:R-:W-:Y:S04]  /*22d0*/  BSSY.RECONVERGENT B0, `(.L_x_27) ;  /* 0x0000003000007945 */ /* 0x000fe80003800200 */
[----:B------:R-:W-:Y:S05]  /*22e0*/  @P2 BRA `(.L_x_28) ;  /* 0x0000000000042947 */ /* 0x000fea0003800000 */
[----:B-1-3--:R-:W-:Y:S05]  /*22f0*/  BPT.TRAP 0x1 ;  /* 0x000000040000795c */ /* 0x00afea0000300000 */
.L_x_28:
[----:B-1-3--:R-:W-:Y:S05]  /*2300*/  BSYNC.RECONVERGENT B0 ;  /* 0x0000000000007941 */ /* 0x00afea0003800200 */
.L_x_27:
        /* <DEDUP_REMOVED lines=8> */
[----:B------:R-:W-:Y:S02]  /*2390*/  UIMAD UR10, UR21, UR24, UR5 ;  /* 0x00000018150a72a4 */ /* 0x000fe4000f8e0205 */
[----:B------:R-:W-:Y:S01]  /*23a0*/  UIADD3 UR34, UP0, UPT, UR42, 0x80, URZ ;  /* 0x000000802a227890 */ /* 0x000fe2000ff1e0ff */
[----:B--2---:R-:W-:Y:S01]  /*23b0*/  MOV R0, UR26 ;  /* 0x0000001a00007c02 */ /* 0x004fe20008000f00 */
[----:B------:R-:W-:Y:S02]  /*23c0*/  ULEA UR10, UR10, UR15, 0x5 ;  /* 0x0000000f0a0a7291 */ /* 0x000fe4000f8e28ff */
[----:B------:R-:W-:Y:S01]  /*23d0*/  USHF.L.U32 UR19, UR27, 0x5, URZ ;  /* 0x000000051b137899 */ /* 0x000fe200080006ff */
[----:B----4-:R-:W-:Y:S01]  /*23e0*/  SHF.L.U32 R3, R0, 0x1f, RZ ;  /* 0x0000001f00037819 */ /* 0x010fe200000006ff */
[----:B------:R-:W-:Y:S02]  /*23f0*/  UIADD3.X UR35, UPT, UPT, URZ, UR43, URZ, UP0, !UPT ;  /* 0x0000002bff237290 */ /* 0x000fe400087fe4ff */
[----:B------:R-:W-:Y:S01]  /*2400*/  UIADD3 UR32, UP3, UPT, UR42, 0x200, URZ ;  /* 0x000002002a207890 */ /* 0x000fe2000ff7e0ff */
[----:B------:R4:W1:Y:S01]  /*2410*/  SYNCS.PHASECHK.TRANS64.TRYWAIT P0, [UR8+0x110], R3 ;  /* 0x00011003ff0075a7 */ /* 0x0008620008001108 */
[----:B------:R-:W-:Y:S02]  /*2420*/  ULEA UR8, UR7, UR30, 0xb ;  /* 0x0000001e07087291 */ /* 0x000fe4000f8e58ff */
[----:B------:R-:W-:Y:S02]  /*2430*/  UIMAD UR7, UR22, UR25, UR6 ;  /* 0x00000019160772a4 */ /* 0x000fe4000f8e0206 */
[----:B------:R-:W-:Y:S02]  /*2440*/  UIADD3 UR8, UPT, UPT, UR8, 0x4600, URZ ;  /* 0x0000460008087890 */ /* 0x000fe4000fffe0ff */
[----:B------:R-:W-:Y:S02]  /*2450*/  ULEA UR7, UR7, UR10, 0xa ;  /* 0x0000000a07077291 */ /* 0x000fe4000f8e50ff */
[----:B------:R-:W-:Y:S02]  /*2460*/  UIADD3.X UR33, UPT, UPT, URZ, UR43, URZ, UP3, !UPT ;  /* 0x0000002bff217290 */ /* 0x000fe40009ffe4ff */
[----:B------:R-:W-:Y:S02]  /*2470*/  UPRMT UR7, UR7, 0x5410, URZ ;  /* 0x0000541007077896 */ /* 0x000fe400080000ff */
[----:B------:R-:W-:Y:S02]  /*2480*/  UIADD3 UR16, UPT, UPT, UR16, 0x15600, URZ ;  /* 0x0001560010107890 */ /* 0x000fe4000fffe0ff */
[----:B------:R-:W-:Y:S02]  /*2490*/  UIADD3 UR36, UPT, UPT, UR20, 0x1, URZ ;  /* 0x0000000114247890 */ /* 0x000fe4000fffe0ff */
[----:B------:R-:W-:Y:S02]  /*24a0*/  UIADD3 UR29, UPT, UPT, UR21, 0x1, URZ ;  /* 0x00000001151d7890 */ /* 0x000fe4000fffe0ff */
[----:B------:R-:W-:Y:S02]  /*24b0*/  UISETP.NE.AND UP2, UPT, UR36, UR46, UPT ;  /* 0x0000002e2400728c */ /* 0x000fe4000bf45270 */
[----:B------:R-:W-:Y:S01]  /*24c0*/  UIADD3 UR28, UPT, UPT, UR22, 0x1, URZ ;  /* 0x00000001161c7890 */ /* 0x000fe2000fffe0ff */
[----:B------:R-:W-:Y:S01]  /*24d0*/  UMOV UR10, UR19 ;  /* 0x00000013000a7c82 */ /* 0x000fe20008000000 */
[----:B------:R-:W-:Y:S01]  /*24e0*/  UMOV UR44, 0x0 ;  /* 0x00000000002c7882 */ /* 0x000fe20000000000 */
[----:B------:R2:W-:Y:S01]  /*24f0*/  UTMALDG.5D.IM2COL [UR8], [UR34], UR7 ;  /* 0x00000008220073b4 */ /* 0x0005e20008060007 */
[----:B------:R-:W-:Y:S01]  /*2500*/  UMOV UR45, 0x10000000 ;  /* 0x10000000002d7882 */ /* 0x000fe20000000000 */
[----:B------:R-:W-:Y:S04]  /*2510*/  UMOV UR17, UR9 ;  /* 0x0000000900117c82 */ /* 0x000fe80008000000 */
[----:B------:R-:W-:Y:S01]  /*2520*/  @UP2 UIADD3 UR29, UPT, UPT, UR21, URZ, URZ ;  /* 0x000000ff151d2290 */ /* 0x000fe2000fffe0ff */
[----:B------:R3:W-:Y:S03]  /*2530*/  UTMALDG.5D [UR16], [UR32], desc[UR44] ;  /* 0x00002c10200075b4 */ /* 0x0007e60008021000 */
[----:B------:R-:W-:Y:S11]  /*2540*/  UISETP.NE.AND UP1, UPT, UR29, UR40, UPT ;  /* 0x000000281d00728c */ /* 0x000ff6000bf25270 */
[----:B------:R-:W-:Y:S04]  /*2550*/  @UP1 UIADD3 UR28, UPT, UPT, UR22, URZ, URZ ;  /* 0x000000ff161c1290 */ /* 0x000fe8000fffe0ff */
[----:B------:R-:W-:Y:S02]  /*2560*/  UISETP.NE.AND UP0, UPT, UR28, UR41, UPT ;  /* 0x000000291c00728c */ /* 0x000fe4000bf05270 */
[----:B--2---:R-:W-:Y:S09]  /*2570*/  UIADD3 UR8, UPT, UPT, UR27, 0x1, URZ ;  /* 0x000000011b087890 */ /* 0x004ff2000fffe0ff */
[----:B------:R-:W-:Y:S02]  /*2580*/  @UP0 UIADD3 UR8, UPT, UPT, UR27, URZ, URZ ;  /* 0x000000ff1b080290 */ /* 0x000fe4000fffe0ff */
[----:B------:R-:W-:Y:S05]  /*2590*/  UIADD3 UR7, UPT, UPT, UR37, -0x1, URZ ;  /* 0xffffffff25077890 */ /* 0x000fea000fffe0ff */
[----:B------:R-:W-:Y:S01]  /*25a0*/  UMOV UR27, UR8 ;  /* 0x00000008001b7c82 */ /* 0x000fe20008000000 */
[----:B---3--:R-:W-:Y:S02]  /*25b0*/  USEL UR22, UR28, URZ, UP0 ;  /* 0x000000ff1c167287 */ /* 0x008fe40008000000 */
[----:B------:R-:W-:Y:S02]  /*25c0*/  UISETP.GT.U32.AND UP0, UPT, UR37, 0x1, UPT ;  /* 0x000000012500788c */ /* 0x000fe4000bf04070 */
[----:B------:R-:W-:Y:S02]  /*25d0*/  USEL UR20, UR36, URZ, UP2 ;  /* 0x000000ff24147287 */ /* 0x000fe40009000000 */
[----:B------:R-:W-:Y:S01]  /*25e0*/  USEL UR21, UR29, URZ, UP1 ;  /* 0x000000ff1d157287 */ /* 0x000fe20008800000 */
[----:B------:R-:W-:Y:S01]  /*25f0*/  UMOV UR37, UR7 ;  /* 0x0000000700257c82 */ /* 0x000fe20008000000 */
[----:B------:R-:W-:Y:S03]  /*2600*/  UMOV UR7, UR31 ;  /* 0x0000001f00077c82 */ /* 0x000fe60008000000 */
[----:B----4-:R-:W-:Y:S07]  /*2610*/  BRA.U UP0, `(.L_x_29) ;  /* 0xfffffffd000c7547 */ /* 0x010fee000b83ffff */
.L_x_24:
[----:B------:R-:W-:Y:S01]  /*2620*/  SHF.L.U32 R3, R2, 0x1f, RZ ;  /* 0x0000001f02037819 */ /* 0x000fe200000006ff */
[----:B------:R-:W-:-:S03]  /*2630*/  NOP ;  /* 0x0000000000007918 */ /* 0x000fc60000000000 */
[----:B-12---:R-:W1:Y:S02]  /*2640*/  SYNCS.PHASECHK.TRANS64.TRYWAIT P0, [UR30+0x250], R3 ;  /* 0x00025003ff0075a7 */ /* 0x006e64000800111e */
[----:B-1----:R-:W-:Y:S05]  /*2650*/  @!P0 BRA `(.L_x_30) ;  /* 0x0000006800dc8947 */ /* 0x002fea0003800000 */
.L_x_132:
[----:B------:R-:W2:Y:S01]  /*2660*/  LDS.128 R4, [UR30+0x290] ;  /* 0x0002901eff047984 */ /* 0x000ea20008000c00 */
[----:B------:R-:W-:Y:S02]  /*2670*/  UIADD3 UR4, UPT, UPT, UR30, 0x258, URZ ;  /* 0x000002581e047890 */ /* 0x000fe4000fffe0ff */
[----:B------:R-:W-:Y:S01]  /*2680*/  UISETP.GE.AND UP0, UPT, UR39, 0x1, UPT ;  /* 0x000000012700788c */ /* 0x000fe2000bf06270 */
[----:B------:R-:W-:Y:S01]  /*2690*/  @!PT LDS RZ, [RZ] ;  /* 0x00000000fffff984 */ /* 0x000fe20000000800 */
[----:B------:R-:W-:Y:S01]  /*26a0*/  @!PT LDS RZ, [RZ] ;  /* 0x00000000fffff984 */ /* 0x000fe20000000800 */
[----:B------:R-:W-:Y:S01]  /*26b0*/  @!PT LDS RZ, [RZ] ;  /* 0x00000000fffff984 */ /* 0x000fe20000000800 */
[----:B------:R-:W-:Y:S01]  /*26c0*/  @!PT LDS RZ, [RZ] ;  /* 0x00000000fffff984 */ /* 0x000fe20000000800 */
[----:B------:R3:W-:Y:S06]  /*26d0*/  MEMBAR.ALL.CTA ;  /* 0x0000000000007992 */ /* 0x0007ec0000008000 */
[----:B---3--:R-:W3:Y:S01]  /*26e0*/  FENCE.VIEW.ASYNC.S ;  /* 0x00000000000073c6 */ /* 0x008ee20000000000 */
[----:B------:R-:W-:-:S09]  /*26f0*/  UPRMT UR4, URZ, 0x654, UR4 ;  /* 0x00000654ff047896 */ /* 0x000fd20008000004 */
[----:B---3--:R-:W-:Y:S01]  /*2700*/  SYNCS.ARRIVE.TRANS64.RED.A1T0 RZ, [UR4], RZ ;  /* 0x000000ffffff79a7 */ /* 0x008fe20008100404 */
[----:B--2---:R-:W-:-:S13]  /*2710*/  LOP3.LUT P0, RZ, R6, 0x1, RZ, 0xc0, !PT ;  /* 0x0000000106ff7812 */ /* 0x004fda000780c0ff */
[----:B------:R-:W-:Y:S01]  /*2720*/  VOTEU.ANY UP1, P0 ;  /* 0x0000000000ff7886 */ /* 0x000fe20000020100 */
[----:B------:R-:W-:-:S13]  /*2730*/  PLOP3.LUT P0, PT, PT, PT, UP1, 0x80, 0x8 ;  /* 0x000000000008781c */ /* 0x000fda0003f0f018 */
[----:B-1----:R-:W-:Y:S02]  /*2740*/  @P0 MOV R0, R4 ;  /* 0x0000000400000202 */ /* 0x002fe40000000f00 */
[----:B------:R-:W-:Y:S02]  /*2750*/  @P0 LOP3.LUT R4, R5, 0xffff, RZ, 0xc0, !PT ;  /* 0x0000ffff05040812 */ /* 0x000fe400078ec0ff */
[----:B------:R-:W-:Y:S02]  /*2760*/  @P0 R2UR UR6, R0 ;  /* 0x00000000000602ca */ /* 0x000fe400000e0000 */
[----:B------:R-:W-:-:S11]  /*2770*/  @P0 R2UR UR5, R4 ;  /* 0x00000000040502ca */ /* 0x000fd600000e0000 */
[----:B------:R-:W-:Y:S02]  /*2780*/  @UP1 UMOV UR49, UR6 ;  /* 0x0000000600311c82 */ /* 0x000fe40008000000 */
[----:B------:R-:W-:Y:S01]  /*2790*/  @UP1 UMOV UR48, UR5 ;  /* 0x0000000500301c82 */ /* 0x000fe20008000000 */
[----:B------:R-:W-:Y:S05]  /*27a0*/  BRA.U !UP0, `(.L_x_31) ;  /* 0x0000000108d47547 */ /* 0x000fea000b800000 */
[----:B------:R-:W1:Y:S01]  /*27b0*/  LDCU.128 UR16, c[0x0][0xc10] ;  /* 0x00018200ff1077ac */ /* 0x000e620008000c00 */
[----:B------:R-:W2:Y:S01]  /*27c0*/  LDCU UR20, c[0x0][0xc20] ;  /* 0x00018400ff1477ac */ /* 0x000ea20008000800 */
[----:B------:R-:W3:Y:S01]  /*27d0*/  LDCU UR13, c[0x0][0xc0c] ;  /* 0x00018180ff0d77ac */ /* 0x000ee20008000800 */
[----:B------:R-:W4:Y:S01]  /*27e0*/  LDCU.64 UR14, c[0x0][0xc28] ;  /* 0x00018500ff0e77ac */ /* 0x000f220008000a00 */
[----:B------:R-:W-:Y:S02]  /*27f0*/  UISETP.NE.AND UP3, UPT, UR39, 0x1, UPT ;  /* 0x000000012700788c */ /* 0x000fe4000bf65270 */
[----:B-1----:R-:W-:Y:S02]  /*2800*/  UIMAD.WIDE.U32 UR4, UR52, UR19, URZ ;  /* 0x00000013340472a5 */ /* 0x002fe4000f8e00ff */
[----:B------:R-:W-:Y:S02]  /*2810*/  UIMAD.WIDE.U32 UR6, UR53, UR16, URZ ;  /* 0x00000010350672a5 */ /* 0x000fe4000f8e00ff */
[----:B------:R-:W-:-:S02]  /*2820*/  UISETP.NE.AND UP0, UPT, UR18, 0x1, UPT ;  /* 0x000000011200788c */ /* 0x000fc4000bf05270 */
[----:B------:R-:W-:Y:S01]  /*2830*/  UIMAD.WIDE.U32 UR10, UR48, UR19, URZ ;  /* 0x00000013300a72a5 */ /* 0x000fe2000f8e00ff */
[----:B------:R-:W-:Y:S01]  /*2840*/  UMOV UR4, UR5 ;  /* 0x0000000500047c82 */ /* 0x000fe20008000000 */
[----:B---3--:R-:W-:Y:S02]  /*2850*/  UISETP.NE.AND UP2, UPT, UR13, 0x1, UPT ;  /* 0x000000010d00788c */ /* 0x008fe4000bf45270 */
[----:B--2---:R-:W-:Y:S02]  /*2860*/  USHF.R.U32.HI UR5, URZ, UR20, UR4 ;  /* 0x00000014ff057299 */ /* 0x004fe40008011604 */
[----:B------:R-:W-:Y:S01]  /*2870*/  UIMAD.WIDE.U32 UR8, UR49, UR16, URZ ;  /* 0x00000010310872a5 */ /* 0x000fe2000f8e00ff */
[----:B------:R-:W-:Y:S01]  /*2880*/  UMOV UR4, UR7 ;  /* 0x0000000700047c82 */ /* 0x000fe20008000000 */
[----:B------:R-:W-:Y:S02]  /*2890*/  USEL UR5, UR52, UR5, !UP0 ;  /* 0x0000000534057287 */ /* 0x000fe4000c000000 */
[----:B------:R-:W-:-:S02]  /*28a0*/  USHF.R.U32.HI UR4, URZ, UR17, UR4 ;  /* 0x00000011ff047299 */ /* 0x000fc40008011604 */
[----:B----4-:R-:W-:Y:S02]  /*28b0*/  UIMAD.WIDE.U32 UR6, UR5, UR14, URZ ;  /* 0x0000000e050672a5 */ /* 0x010fe4000f8e00ff */
[----:B------:R-:W-:Y:S01]  /*28c0*/  USEL UR12, UR53, UR4, !UP2 ;  /* 0x00000004350c7287 */ /* 0x000fe2000d000000 */
[----:B------:R-:W-:Y:S02]  /*28d0*/  UMOV UR8, UR9 ;  /* 0x0000000900087c82 */ /* 0x000fe40008000000 */
[----:B------:R-:W-:Y:S01]  /*28e0*/  UMOV UR4, UR11 ;  /* 0x0000000b00047c82 */ /* 0x000fe20008000000 */
[----:B------:R-:W-:Y:S01]  /*28f0*/  UIMAD.WIDE.U32 UR10, UR12, UR14, URZ ;  /* 0x0000000e0c0a72a5 */ /* 0x000fe2000f8e00ff */
[----:B------:R-:W-:Y:S01]  /*2900*/  UMOV UR6, UR7 ;  /* 0x0000000700067c82 */ /* 0x000fe20008000000 */
[----:B------:R-:W-:Y:S02]  /*2910*/  USHF.R.U32.HI UR4, URZ, UR20, UR4 ;  /* 0x00000014ff047299 */ /* 0x000fe40008011604 */
[----:B------:R-:W-:-:S02]  /*2920*/  @UP3 USHF.R.U32.HI UR5, URZ, UR15, UR6 ;  /* 0x0000000fff053299 */ /* 0x000fc40008011606 */
[----:B------:R-:W-:Y:S01]  /*2930*/  USHF.R.U32.HI UR17, URZ, UR17, UR8 ;  /* 0x00000011ff117299 */ /* 0x000fe20008011608 */
[----:B------:R-:W-:Y:S01]  /*2940*/  UMOV UR6, UR11 ;  /* 0x0000000b00067c82 */ /* 0x000fe20008000000 */
[----:B------:R-:W-:Y:S02]  /*2950*/  USEL UR4, UR48, UR4, !UP0 ;  /* 0x0000000430047287 */ /* 0x000fe4000c000000 */
[----:B------:R-:W-:Y:S02]  /*2960*/  @UP3 USHF.R.U32.HI UR12, URZ, UR15, UR6 ;  /* 0x0000000fff0c3299 */ /* 0x000fe40008011606 */
[----:B------:R-:W-:Y:S02]  /*2970*/  UIMAD UR6, UR39, UR5, URZ ;  /* 0x00000005270672a4 */ /* 0x000fe4000f8e02ff */
[----:B------:R-:W-:Y:S02]  /*2980*/  USEL UR5, UR49, UR17, !UP2 ;  /* 0x0000001131057287 */ /* 0x000fe4000d000000 */
[----:B------:R-:W-:-:S02]  /*2990*/  UIMAD UR8, UR39, UR12, URZ ;  /* 0x0000000c270872a4 */ /* 0x000fc4000f8e02ff */
[----:B------:R-:W-:Y:S02]  /*29a0*/  UISETP.GE.AND UP0, UPT, UR4, UR6, UPT ;  /* 0x000000060400728c */ /* 0x000fe4000bf06270 */
[----:B------:R-:W-:Y:S02]  /*29b0*/  UIMAD.WIDE.U32 UR6, UR4, UR14, URZ ;  /* 0x0000000e040672a5 */ /* 0x000fe4000f8e00ff */
[----:B------:R-:W-:Y:S02]  /*29c0*/  UISETP.GE.OR UP0, UPT, UR5, UR8, UP0 ;  /* 0x000000080500728c */ /* 0x000fe40008706670 */
[----:B------:R-:W-:Y:S02]  /*29d0*/  UIMAD.WIDE.U32 UR8, UR5, UR14, URZ ;  /* 0x0000000e050872a5 */ /* 0x000fe4000f8e00ff */
[----:B------:R-:W-:Y:S01]  /*29e0*/  UIADD3 UR10, UPT, UPT, -UR4, URZ, URZ ;  /* 0x000000ff040a7290 */ /* 0x000fe2000fffe1ff */
[----:B------:R-:W-:Y:S02]  /*29f0*/  UMOV UR6, UR7 ;  /* 0x0000000700067c82 */ /* 0x000fe40008000000 */
[----:B------:R-:W-:-:S02]  /*2a00*/  USHF.R.U32.HI UR6, URZ, UR15, UR6 ;  /* 0x0000000fff067299 */ /* 0x000fc40008011606 */
[----:B------:R-:W-:Y:S02]  /*2a10*/  UIMAD UR10, UR18, UR10, UR48 ;  /* 0x0000000a120a72a4 */ /* 0x000fe4000f8e0230 */
[----:B------:R-:W-:Y:S01]  /*2a20*/  USEL UR6, UR4, UR6, !UP3 ;  /* 0x0000000604067287 */ /* 0x000fe2000d800000 */
[----:B------:R-:W-:Y:S01]  /*2a30*/  @!UP0 UMOV UR7, UR9 ;  /* 0x0000000900078c82 */ /* 0x000fe20008000000 */
[----:B------:R-:W-:Y:S02]  /*2a40*/  UIADD3 UR9, UPT, UPT, -UR5, URZ, URZ ;  /* 0x000000ff05097290 */ /* 0x000fe4000fffe1ff */
[----:B------:R-:W-:Y:S02]  /*2a50*/  @!UP0 USHF.R.U32.HI UR7, URZ, UR15, UR7 ;  /* 0x0000000fff078299 */ /* 0x000fe40008011607 */
[----:B------:R-:W-:Y:S02]  /*2a60*/  UIADD3 UR8, UPT, UPT, -UR6, URZ, URZ ;  /* 0x000000ff06087290 */ /* 0x000fe4000fffe1ff */
[----:B------:R-:W-:-:S02]  /*2a70*/  @!UP0 USEL UR7, UR5, UR7, !UP3 ;  /* 0x0000000705078287 */ /* 0x000fc4000d800000 */
[----:B------:R-:W-:Y:S02]  /*2a80*/  UIMAD UR8, UR39, UR8, UR4 ;  /* 0x00000008270872a4 */ /* 0x000fe4000f8e0204 */
[----:B------:R-:W-:Y:S02]  /*2a90*/  @!UP0 UIADD3 UR6, UPT, UPT, UR6, -UR7, URZ ;  /* 0x8000000706068290 */ /* 0x000fe4000fffe0ff */
[----:B------:R-:W-:Y:S02]  /*2aa0*/  @!UP0 UIMAD UR7, UR8, UR12, UR7 ;  /* 0x0000000c080782a4 */ /* 0x000fe4000f8e0207 */
[----:B------:R-:W-:Y:S02]  /*2ab0*/  @!UP0 UIMAD UR4, UR39, UR6, UR5 ;  /* 0x00000006270482a4 */ /* 0x000fe4000f8e0205 */
[----:B------:R-:W-:Y:S02]  /*2ac0*/  UIMAD UR6, UR13, UR9, UR49 ;  /* 0x000000090d0672a4 */ /* 0x000fe4000f8e0231 */
[----:B------:R-:W-:Y:S01]  /*2ad0*/  UIMAD UR48, UR4, UR18, UR10 ;  /* 0x00000012043072a4 */ /* 0x000fe2000f8e020a */
[----:B------:R-:W-:-:S02]  /*2ae0*/  @!UP0 UMOV UR5, UR7 ;  /* 0x0000000700058c82 */ /* 0x000fc40008000000 */
[----:B------:R-:W-:-:S12]  /*2af0*/  UIMAD UR49, UR5, UR13, UR6 ;  /* 0x0000000d053172a4 */ /* 0x000fd8000f8e0206 */
.L_x_31:
        /* <DEDUP_REMOVED lines=20> */
.L_x_32:
[----:B------:R-:W-:Y:S01]  /*2c40*/  R2UR UR5, R86 ;  /* 0x00000000560572ca */ /* 0x000fe200000e0000 */
[----:B------:R-:W-:Y:S01]  /*2c50*/  UMOV UR36, UR38 ;  /* 0x0000002600247c82 */ /* 0x000fe20008000000 */
[----:B------:R-:W-:Y:S02]  /*2c60*/  R2UR UR4, R73 ;  /* 0x00000000490472ca */ /* 0x000fe400000e0000 */
[----:B------:R-:W-:Y:S02]  /*2c70*/  PLOP3.LUT P1, PT, PT, PT, PT, 0x80, 0x8 ;  /* 0x000000000008781c */ /* 0x000fe40003f2f070 */
[----:B------:R-:W-:-:S07]  /*2c80*/  LOP3.LUT R2, R2, 0x1, RZ, 0x3c, !PT ;  /* 0x0000000102027812 */ /* 0x000fce00078e3cff */
[----:B------:R-:W-:Y:S02]  /*2c90*/  UIADD3 UR50, UPT, UPT, UR49, UR5, URZ ;  /* 0x0000000531327290 */ /* 0x000fe4000fffe0ff */
[----:B------:R-:W-:Y:S01]  /*2ca0*/  UIADD3 UR24, UPT, UPT, UR48, UR4, URZ ;  /* 0x0000000430187290 */ /* 0x000fe2000fffe0ff */
[----:B------:R-:W-:Y:S11]  /*2cb0*/  BRA.U UP1, `(.L_x_33) ;  /* 0xffffffe901d87547 */ /* 0x000ff6000b83ffff */
[----:B------:R-:W-:Y:S01]  /*2cc0*/  UIADD3 UR30, UPT, UPT, UR30, 0x110, URZ ;  /* 0x000001101e1e7890 */ /* 0x000fe2000fffe0ff */
[----:B------:R-:W-:-:S03]  /*2cd0*/  MOV R3, UR26 ;  /* 0x0000001a00037c02 */ /* 0x000fc60008000f00 */
[----:B------:R-:W-:Y:S01]  /*2ce0*/  ULEA UR4, UR31, UR30, 0x3 ;  /* 0x0000001e1f047291 */ /* 0x000fe2000f8e18ff */
[----:B------:R-:W-:-:S08]  /*2cf0*/  SHF.L.U32 R3, R3, 0x1f, RZ ;  /* 0x0000001f03037819 */ /* 0x000fd000000006ff */
[----:B------:R-:W1:Y:S02]  /*2d00*/  SYNCS.PHASECHK.TRANS64.TRYWAIT P0, [UR4], R3 ;  /* 0x00000003ff0075a7 */ /* 0x000e640008001104 */
[----:B-1----:R-:W-:Y:S05]  /*2d10*/  @!P0 BRA `(.L_x_34) ;  /* 0x0000006400448947 */ /* 0x002fea0003800000 */
.L_x_134:
[----:B------:R-:W-:-:S04]  /*2d20*/  UIADD3 UR4, UPT, UPT, UR31, 0x1, URZ ;  /* 0x000000011f047890 */ /* 0x000fc8000fffe0ff */
[----:B------:R-:W-:-:S04]  /*2d30*/  UISETP.NE.AND UP0, UPT, UR4, 0x22, UPT ;  /* 0x000000220400788c */ /* 0x000fc8000bf05270 */
[----:B------:R-:W-:Y:S02]  /*2d40*/  USEL UR5, URZ, 0x1, UP0 ;  /* 0x00000001ff057887 */ /* 0x000fe40008000000 */
[----:B------:R-:W-:Y:S02]  /*2d50*/  USEL UR4, UR4, URZ, UP0 ;  /* 0x000000ff04047287 */ /* 0x000fe40008000000 */
[----:B------:R-:W-:Y:S02]  /*2d60*/  ULOP3.LUT UR6, UR26, UR5, URZ, 0x3c, !UPT ;  /* 0x000000051a067292 */ /* 0x000fe4000f8e3cff */
[----:B------:R-:W-:-:S04]  /*2d70*/  ULEA UR5, UR4, UR30, 0x3 ;  /* 0x0000001e04057291 */ /* 0x000fc8000f8e18ff */
[----:B-1----:R-:W-:-:S04]  /*2d80*/  MOV R3, UR6 ;  /* 0x0000000600037c02 */ /* 0x002fc80008000f00 */
[----:B------:R-:W-:-:S04]  /*2d90*/  SHF.L.U32 R3, R3, 0x1f, RZ ;  /* 0x0000001f03037819 */ /* 0x000fc800000006ff */
[----:B------:R-:W1:Y:S02]  /*2da0*/  SYNCS.PHASECHK.TRANS64.TRYWAIT P0, [UR5], R3 ;  /* 0x00000003ff0075a7 */ /* 0x000e640008001105 */
[----:B-1----:R-:W-:Y:S05]  /*2db0*/  @!P0 BRA `(.L_x_35) ;  /* 0x0000006400348947 */ /* 0x002fea0003800000 */
.L_x_136:
        /* <DEDUP_REMOVED lines=10> */
.L_x_138:
        /* <DEDUP_REMOVED lines=10> */
.L_x_140:
        /* <DEDUP_REMOVED lines=10> */
.L_x_142:
        /* <DEDUP_REMOVED lines=10> */
.L_x_144:
        /* <DEDUP_REMOVED lines=10> */
.L_x_146:
        /* <DEDUP_REMOVED lines=10> */
.L_x_148:
        /* <DEDUP_REMOVED lines=10> */
.L_x_150:
        /* <DEDUP_REMOVED lines=10> */
.L_x_152:
        /* <DEDUP_REMOVED lines=10> */
.L_x_154:
        /* <DEDUP_REMOVED lines=10> */
.L_x_156:
        /* <DEDUP_REMOVED lines=10> */
.L_x_158:
        /* <DEDUP_REMOVED lines=10> */
.L_x_160:
        /* <DEDUP_REMOVED lines=10> */
.L_x_162:
        /* <DEDUP_REMOVED lines=10> */
.L_x_164:
        /* <DEDUP_REMOVED lines=10> */
.L_x_166:
        /* <DEDUP_REMOVED lines=10> */
.L_x_168:
        /* <DEDUP_REMOVED lines=10> */
.L_x_170:
        /* <DEDUP_REMOVED lines=10> */
.L_x_172:
        /* <DEDUP_REMOVED lines=10> */
.L_x_174:
        /* <DEDUP_REMOVED lines=10> */
.L_x_176:
        /* <DEDUP_REMOVED lines=10> */
.L_x_178:
        /* <DEDUP_REMOVED lines=10> */
.L_x_180:
        /* <DEDUP_REMOVED lines=10> */
.L_x_182:
        /* <DEDUP_REMOVED lines=10> */
.L_x_184:
        /* <DEDUP_REMOVED lines=10> */
.L_x_186:
        /* <DEDUP_REMOVED lines=10> */
.L_x_188:
        /* <DEDUP_REMOVED lines=10> */
.L_x_190:
        /* <DEDUP_REMOVED lines=10> */
.L_x_192:
        /* <DEDUP_REMOVED lines=10> */
.L_x_194:
        /* <DEDUP_REMOVED lines=10> */
.L_x_196:
        /* <DEDUP_REMOVED lines=10> */
.L_x_198:
[----:B------:R-:W-:-:S04]  /*4120*/  UIADD3 UR4, UPT, UPT, UR4, 0x1, URZ ;  /* 0x0000000104047890 */ /* 0x000fc8000fffe0ff */
[----:B------:R-:W-:-:S04]  /*4130*/  UISETP.NE.AND UP0, UPT, UR4, 0x22, UPT ;  /* 0x000000220400788c */ /* 0x000fc8000bf05270 */
[----:B------:R-:W-:Y:S02]  /*4140*/  USEL UR5, URZ, 0x1, UP0 ;  /* 0x00000001ff057887 */ /* 0x000fe40008000000 */
[----:B------:R-:W-:Y:S02]  /*4150*/  USEL UR4, UR4, URZ, UP0 ;  /* 0x000000ff04047287 */ /* 0x000fe40008000000 */
[----:B------:R-:W-:Y:S02]  /*4160*/  ULOP3.LUT UR5, UR6, UR5, URZ, 0x3c, !UPT ;  /* 0x0000000506057292 */ /* 0x000fe4000f8e3cff */
[----:B------:R-:W-:-:S04]  /*4170*/  ULEA UR4, UR4, UR30, 0x3 ;  /* 0x0000001e04047291 */ /* 0x000fc8000f8e18ff */
[----:B------:R-:W-:Y:S02]  /*4180*/  IMAD.U32 R2, RZ, RZ, UR5 ;  /* 0x00000005ff027e24 */ /* 0x000fe4000f8e00ff */
[----:B-1----:R-:W-:-:S03]  /*4190*/  MOV R0, UR4 ;  /* 0x0000000400007c02 */ /* 0x002fc60008000f00 */
[----:B------:R-:W-:-:S07]  /*41a0*/  SHF.L.U32 R3, R2, 0x1f, RZ ;  /* 0x0000001f02037819 */ /* 0x000fce00000006ff */
.L_x_67:
[----:B-1----:R1:W2:Y:S02]  /*41b0*/  SYNCS.PHASECHK.TRANS64.TRYWAIT P0, [R0+URZ], R3 ;  /* 0x00000003000075a7 */ /* 0x0022a400080011ff */
[----:B--2---:R-:W-:Y:S05]  /*41c0*/  @!P0 NANOSLEEP.SYNCS 0x989680 ;  /* 0x009896800000895d */ /* 0x004fea0003900000 */
[----:B------:R-:W2:Y:S02]  /*41d0*/  @!P0 SYNCS.PHASECHK.TRANS64 P0, [R0+URZ], R3 ;  /* 0x00000003000085a7 */ /* 0x000ea400080010ff */
[----:B--2---:R-:W-:Y:S05]  /*41e0*/  @P0 EXIT ;  /* 0x000000000000094d */ /* 0x004fea0003800000 */
[----:B------:R-:W-:Y:S05]  /*41f0*/  BRA `(.L_x_67) ;  /* 0xfffffffc00ec7947 */ /* 0x000fea000383ffff */
.L_x_17:
[----:B------:R-:W2:Y:S02]  /*4200*/  S2UR UR4, SR_CgaCtaId ;  /* 0x00000000000479c3 */ /* 0x000ea40000008800 */
[----:B--2---:R-:W-:-:S04]  /*4210*/  UISETP.NE.AND UP0, UPT, UR4, URZ, UPT ;  /* 0x000000ff0400728c */ /* 0x004fc8000bf05270 */
[----:B------:R-:W-:-:S09]  /*4220*/  UISETP.NE.OR UP0, UPT, UR18, 0x1, UP0 ;  /* 0x000000011200788c */ /* 0x000fd20008705670 */
[----:B------:R-:W-:Y:S05]  /*4230*/  BRA.U UP0, `(.L_x_68) ;  /* 0x0000000100b47547 */ /* 0x000fea000b800000 */
[----:B------:R-:W2:Y:S01]  /*4240*/  S2UR UR5, SR_CgaCtaId ;  /* 0x00000000000579c3 */ /* 0x000ea20000008800 */
[----:B------:R-:W-:Y:S01]  /*4250*/  UMOV UR4, 0x400 ;  /* 0x0000040000047882 */ /* 0x000fe20000000000 */
[----:B------:R-:W-:Y:S01]  /*4260*/  HFMA2 R3, -RZ, RZ, 0, 5.9604644775390625e-08 ;  /* 0x00000001ff037431 */ /* 0x000fe200000001ff */
[----:B------:R-:W-:Y:S01]  /*4270*/  ISETP.NE.AND P0, PT, R0, RZ, PT ;  /* 0x000000ff0000720c */ /* 0x000fe20003f05270 */
[----:B------:R-:W-:Y:S01]  /*4280*/  IMAD.MOV.U32 R8, RZ, RZ, RZ ;  /* 0x000000ffff087224 */ /* 0x000fe200078e00ff */
[----:B--2---:R-:W-:-:S04]  /*4290*/  ULEA UR4, UR5, UR4, 0x18 ;  /* 0x0000000405047291 */ /* 0x004fc8000f8ec0ff */
[----:B------:R-:W-:Y:S02]  /*42a0*/  UIADD3 UR5, UPT, UPT, UR4, 0x258, URZ ;  /* 0x0000025804057890 */ /* 0x000fe4000fffe0ff */
[----:B------:R-:W-:Y:S02]  /*42b0*/  UIADD3 UR8, UPT, UPT, UR4, 0x250, URZ ;  /* 0x0000025004087890 */ /* 0x000fe4000fffe0ff */
[----:B------:R-:W-:-:S12]  /*42c0*/  UPRMT UR5, URZ, 0x654, UR5 ;  /* 0x00000654ff057896 */ /* 0x000fd80008000005 */
.L_x_71:
[----:B------:R-:W-:Y:S01]  /*42d0*/  SHF.L.U32 R7, R3, 0x1f, RZ ;  /* 0x0000001f03077819 */ /* 0x000fe200000006ff */
[----:B------:R-:W-:Y:S02]  /*42e0*/  IMAD.U32 R9, RZ, RZ, UR8 ;  /* 0x00000008ff097e24 */ /* 0x000fe4000f8e00ff */
[----:B------:R-:W-:Y:S01]  /*42f0*/  @!P0 IMAD.MOV.U32 R5, RZ, RZ, 0x10 ;  /* 0x00000010ff058424 */ /* 0x000fe200078e00ff */
[----:B------:R-:W2:Y:S02]  /*4300*/  SYNCS.PHASECHK.TRANS64.TRYWAIT P1, [UR4+0x258], R7 ;  /* 0x00025807ff0075a7 */ /* 0x000ea40008021104 */
[----:B------:R-:W-:-:S04]  /*4310*/  PRMT R9, R0, 0x654, R9 ;  /* 0x0000065400097816 */ /* 0x000fc80000000009 */
[----:B------:R-:W-:Y:S01]  /*4320*/  SEL R2, R9, R2, !P0 ;  /* 0x0000000209027207 */ /* 0x000fe20004000000 */
[----:B--2---:R-:W-:Y:S06]  /*4330*/  @!P1 BRA `(.L_x_69) ;  /* 0x0000005800d49947 */ /* 0x004fec0003800000 */
.L_x_200:
[----:B------:R-:W-:Y:S01]  /*4340*/  UIADD3 UR6, UPT, UPT, UR4, 0x290, URZ ;  /* 0x0000029004067890 */ /* 0x000fe2000fffe0ff */
[----:B------:R3:W-:Y:S01]  /*4350*/  @!P0 SYNCS.ARRIVE.TRANS64.RED RZ, [R2+URZ], R5 ;  /* 0x0000000502ff89a7 */ /* 0x0007e200080004ff */
[----:B------:R-:W-:Y:S01]  /*4360*/  UIADD3 UR7, UPT, UPT, UR4, 0x250, URZ ;  /* 0x0000025004077890 */ /* 0x000fe2000fffe0ff */
[----:B------:R-:W-:-:S08]  /*4370*/  LOP3.LUT R3, R3, 0x1, RZ, 0x3c, !PT ;  /* 0x0000000103037812 */ /* 0x000fd000078e3cff */
[----:B------:R-:W-:Y:S06]  /*4380*/  UGETNEXTWORKID.BROADCAST [UR6], [UR7] ;  /* 0x00000000060073ca */ /* 0x000fec0008000100 */
[----:B---3--:R-:W-:-:S04]  /*4390*/  SHF.L.U32 R5, R8, 0x1f, RZ ;  /* 0x0000001f08057819 */ /* 0x008fc800000006ff */
[----:B------:R-:W3:Y:S02]  /*43a0*/  SYNCS.PHASECHK.TRANS64.TRYWAIT P1, [UR4+0x250], R5 ;  /* 0x00025005ff0075a7 */ /* 0x000ee40008021104 */
[----:B---3--:R-:W-:Y:S05]  /*43b0*/  @!P1 BRA `(.L_x_70) ;  /* 0x0000005800cc9947 */ /* 0x008fea0003800000 */
.L_x_202:
[----:B--2---:R-:W2:Y:S01]  /*43c0*/  LDS.128 R4, [UR4+0x290] ;  /* 0x00029004ff047984 */ /* 0x004ea20008000c00 */
[----:B------:R-:W-:Y:S01]  /*43d0*/  LOP3.LUT R8, R8, 0x1, RZ, 0x3c, !PT ;  /* 0x0000000108087812 */ /* 0x000fe200078e3cff */
[----:B------:R-:W-:Y:S01]  /*43e0*/  @!PT LDS RZ, [RZ] ;  /* 0x00000000fffff984 */ /* 0x000fe20000000800 */
[----:B------:R-:W-:Y:S01]  /*43f0*/  @!PT LDS RZ, [RZ] ;  /* 0x00000000fffff984 */ /* 0x000fe20000000800 */
[----:B------:R-:W-:Y:S01]  /*4400*/  @!PT LDS RZ, [RZ] ;  /* 0x00000000fffff984 */ /* 0x000fe20000000800 */
[----:B------:R-:W-:Y:S01]  /*4410*/  @!PT LDS RZ, [RZ] ;  /* 0x00000000fffff984 */ /* 0x000fe20000000800 */
[----:B------:R3:W-:Y:S06]  /*4420*/  MEMBAR.ALL.CTA ;  /* 0x0000000000007992 */ /* 0x0007ec0000008000 */
[----:B---3--:R-:W3:Y:S02]  /*4430*/  FENCE.VIEW.ASYNC.S ;  /* 0x00000000000073c6 */ /* 0x008ee40000000000 */
[----:B---3--:R-:W-:Y:S01]  /*4440*/  SYNCS.ARRIVE.TRANS64.RED.A1T0 RZ, [UR5], RZ ;  /* 0x000000ffffff79a7 */ /* 0x008fe20008100405 */
[----:B--2---:R-:W-:-:S13]  /*4450*/  LOP3.LUT P1, RZ, R6, 0x1, RZ, 0xc0, !PT ;  /* 0x0000000106ff7812 */ /* 0x004fda000782c0ff */
[----:B------:R-:W-:Y:S05]  /*4460*/  @P1 BRA `(.L_x_71) ;  /* 0xfffffffc00981947 */ /* 0x000fea000383ffff */
[----:B------:R-:W-:-:S04]  /*4470*/  SHF.L.U32 R0, R3, 0x1f, RZ ;  /* 0x0000001f03007819 */ /* 0x000fc800000006ff */
[----:B------:R-:W2:Y:S02]  /*4480*/  SYNCS.PHASECHK.TRANS64 P0, [UR4+0x258], R0 ;  /* 0x00025800ff0075a7 */ /* 0x000ea40008001004 */
[----:B-12---:R-:W-:Y:S05]  /*4490*/  @P0 EXIT ;  /* 0x000000000000094d */ /* 0x006fea0003800000 */
[----:B------:R-:W-:-:S07]  /*44a0*/  MOV R0, UR4 ;  /* 0x0000000400007c02 */ /* 0x000fce0008000f00 */
.L_x_72:
[----:B-1----:R-:W-:-:S04]  /*44b0*/  SHF.L.U32 R5, R3, 0x1f, RZ ;  /* 0x0000001f03057819 */ /* 0x002fc800000006ff */
[----:B------:R1:W2:Y:S03]  /*44c0*/  SYNCS.PHASECHK.TRANS64.TRYWAIT P0, [R0+URZ+0x258], R5 ;  /* 0x00025805000075a7 */ /* 0x0002a600080011ff */
[----:B--2---:R-:W-:Y:S05]  /*44d0*/  @!P0 NANOSLEEP.SYNCS 0x989680 ;  /* 0x009896800000895d */ /* 0x004fea0003900000 */
[----:B------:R-:W2:Y:S02]  /*44e0*/  @!P0 SYNCS.PHASECHK.TRANS64 P0, [R0+URZ+0x258], R5 ;  /* 0x00025805000085a7 */ /* 0x000ea400080010ff */
[----:B--2---:R-:W-:Y:S05]  /*44f0*/  @P0 EXIT ;  /* 0x000000000000094d */ /* 0x004fea0003800000 */
[----:B------:R-:W-:Y:S05]  /*4500*/  BRA `(.L_x_72) ;  /* 0xfffffffc00e87947 */ /* 0x000fea000383ffff */
.L_x_68:
[----:B------:R-:W-:-:S09]  /*4510*/  UISETP.NE.AND UP0, UPT, UR18, URZ, UPT ;  /* 0x000000ff1200728c */ /* 0x000fd2000bf05270 */
[----:B------:R-:W-:Y:S05]  /*4520*/  BRA.U UP0, `(.L_x_73) ;  /* 0x0000000d001c7547 */ /* 0x000fea000b800000 */
[----:B------:R-:W2:Y:S01]  /*4530*/  S2UR UR7, SR_CgaCtaId ;  /* 0x00000000000779c3 */ /* 0x000ea20000008800 */
[----:B------:R-:W-:Y:S01]  /*4540*/  UMOV UR4, 0x40 ;  /* 0x0000004000047882 */ /* 0x000fe20000000000 */
[----:B------:R-:W-:Y:S01]  /*4550*/  NOP ;  /* 0x0000000000007918 */ /* 0x000fe20000000000 */
[----:B------:R-:W-:Y:S01]  /*4560*/  UMOV UR6, 0x400 ;  /* 0x0000040000067882 */ /* 0x000fe20000000000 */
[----:B--2---:R-:W-:Y:S02]  /*4570*/  ULEA UR5, UR7, UR4, 0x18 ;  /* 0x0000000407057291 */ /* 0x004fe4000f8ec0ff */
[----:B------:R-:W-:-:S07]  /*4580*/  ULEA UR6, UR7, UR6, 0x18 ;  /* 0x0000000607067291 */ /* 0x000fce000f8ec0ff */
[----:B------:R-:W2:Y:S02]  /*4590*/  LDS.U8 R0, [UR5+0x1c] ;  /* 0x00001c05ff007984 */ /* 0x000ea40008000000 */
[----:B--2---:R-:W-:-:S13]  /*45a0*/  ISETP.NE.AND P0, PT, R0, RZ, PT ;  /* 0x000000ff0000720c */ /* 0x004fda0003f05270 */
[----:B------:R-:W-:Y:S05]  /*45b0*/  @P0 BRA `(.L_x_74) ;  /* 0x0000000000580947 */ /* 0x000fea0003800000 */
[----:B------:R-:W-:-:S13]  /*45c0*/  ELECT P0, URZ, PT ;  /* 0x0000000000ff782f */ /* 0x000fda0003800000 */
[----:B------:R-:W-:Y:S05]  /*45d0*/  @!P0 BRA `(.L_x_75) ;  /* 0x0000000000608947 */ /* 0x000fea0003800000 */
[----:B------:R-:W-:Y:S01]  /*45e0*/  UMOV UR4, 0x10 ;  /* 0x0000001000047882 */ /* 0x000fe20000000000 */
[----:B------:R-:W-:Y:S01]  /*45f0*/  HFMA2 R0, -RZ, RZ, 0, 5.9604644775390625e-08 ;  /* 0x00000001ff007431 */ /* 0x000fe200000001ff */
[----:B------:R-:W-:-:S03]  /*4600*/  MOV R2, 0xffff ;  /* 0x0000ffff00027802 */ /* 0x000fc60000000f00 */
[----:B------:R-:W-:Y:S04]  /*4610*/  DEPBAR.LE SB2, 0x36 ;  /* 0x0000ad800000791a */ /* 0x000fe80000000000 */
[----:B------:R-:W2:Y:S02]  /*4620*/  UTCATOMSWS.FIND_AND_SET.ALIGN UP0, UR4, UR4 ;  /* 0x00000004000475e3 */ /* 0x000ea40008000800 */
[----:B--2---:R-:W-:Y:S01]  /*4630*/  MOV R3, UR4 ;  /* 0x0000000400037c02 */ /* 0x004fe20008000f00 */
[----:B------:R-:W-:Y:S06]  /*4640*/  BRA.U UP0, `(.L_x_76) ;  /* 0x0000000100187547 */ /* 0x000fec000b800000 */
.L_x_77:
[----:B------:R-:W-:Y:S05]  /*4650*/  NANOSLEEP 0x64 ;  /* 0x000000640000795d */ /* 0x000fea0003800000 */
[----:B------:R-:W-:-:S05]  /*4660*/  UMOV UR4, 0x10 ;  /* 0x0000001000047882 */ /* 0x000fca0000000000 */
[----:B------:R-:W-:Y:S04]  /*4670*/  DEPBAR.LE SB2, 0x36 ;  /* 0x0000ad800000791a */ /* 0x000fe80000000000 */
[----:B------:R-:W2:Y:S02]  /*4680*/  UTCATOMSWS.FIND_AND_SET.ALIGN UP0, UR4, UR4 ;  /* 0x00000004000475e3 */ /* 0x000ea40008000800 */
[----:B--2---:R-:W-:Y:S01]  /*4690*/  MOV R3, UR4 ;  /* 0x0000000400037c02 */ /* 0x004fe20008000f00 */
[----:B------:R-:W-:Y:S05]  /*46a0*/  BRA.U !UP0, `(.L_x_77) ;  /* 0xfffffffd08e87547 */ /* 0x000fea000b83ffff */
.L_x_76:
[-C--:B------:R-:W-:Y:S02]  /*46b0*/  SHF.L.U32 R2, R2, R3.reuse, RZ ;  /* 0x0000000302027219 */ /* 0x080fe400000006ff */
[----:B------:R-:W-:Y:S01]  /*46c0*/  SHF.L.U32 R0, R0, R3, RZ ;  /* 0x0000000300007219 */ /* 0x000fe200000006ff */
[----:B------:R-:W-:Y:S02]  /*46d0*/  IMAD.SHL.U32 R3, R3, 0x20, RZ ;  /* 0x0000002003037824 */ /* 0x000fe400078e00ff */
[----:B------:R2:W-:Y:S04]  /*46e0*/  ATOMS.OR RZ, [UR5+0x14], R2 ;  /* 0x00001402ffff798c */ /* 0x0005e8000b000005 */
[----:B------:R2:W-:Y:S04]  /*46f0*/  ATOMS.OR RZ, [UR5+0x18], R0 ;  /* 0x00001800ffff798c */ /* 0x0005e8000b000005 */
[----:B------:R2:W-:Y:S01]  /*4700*/  STS [UR6+0x2a0], R3 ;  /* 0x0002a003ff007988 */ /* 0x0005e20008000806 */
[----:B------:R-:W-:Y:S05]  /*4710*/  BRA `(.L_x_75) ;  /* 0x0000000000107947 */ /* 0x000fea0003800000 */
.L_x_74:
[----:B------:R-:W-:Y:S02]  /*4720*/  MOV R0, 0xffffffff ;  /* 0xffffffff00007802 */ /* 0x000fe40000000f00 */
[----:B------:R-:W-:-:S03]  /*4730*/  MOV R2, 0x4760 ;  /* 0x0000476000027802 */ /* 0x000fc60000000f00 */
[----:B------:R2:W-:Y:S04]  /*4740*/  STS [UR6+0x2a0], R0 ;  /* 0x0002a000ff007988 */ /* 0x0005e80008000806 */
[----:B-12--5:R-:W-:Y:S05]  /*4750*/  CALL.REL.NOINC `($__internal_1_$__cuda_sm10x_tcgen05_guardrail_trap_phase_invalid_during_alloc) ;  /* 0x0000005c004c7944 */ /* 0x026fea0003c00000 */
.L_x_75:
[----:B------:R-:W-:Y:S05]  /*4760*/  WARPSYNC.ALL ;  /* 0x0000000000007948 */ /* 0x000fea0003800000 */
[----:B------:R-:W3:Y:S01]  /*4770*/  S2UR UR4, SR_CgaCtaId ;  /* 0x00000000000479c3 */ /* 0x000ee20000008800 */
[----:B------:R-:W-:Y:S01]  /*4780*/  UMOV UR15, 0x400 ;  /* 0x00000400000f7882 */ /* 0x000fe20000000000 */
[----:B------:R-:W-:-:S06]  /*4790*/  NOP ;  /* 0x0000000000007918 */ /* 0x000fcc0000000000 */
[----:B------:R-:W-:Y:S06]  /*47a0*/  BAR.ARV 0x6, 0xa0 ;  /* 0x0182800000007b1d */ /* 0x000fec0000002000 */
[----:B------:R-:W4:Y:S01]  /*47b0*/  LDCU.64 UR6, c[0x0][0x388] ;  /* 0x00007100ff0677ac */ /* 0x000f220008000a00 */
[----:B------:R-:W-:Y:S01]  /*47c0*/  IMAD.MOV.U32 R8, RZ, RZ, 0x1 ;  /* 0x00000001ff087424 */ /* 0x000fe200078e00ff */
[----:B------:R-:W1:Y:S01]  /*47d0*/  LDCU.64 UR8, c[0x0][0x390] ;  /* 0x00007200ff0877ac */ /* 0x000e620008000a00 */
[----:B------:R-:W-:Y:S01]  /*47e0*/  UMOV UR18, URZ ;  /* 0x000000ff00127c82 */ /* 0x000fe20008000000 */
[----:B------:R-:W-:Y:S01]  /*47f0*/  UMOV UR14, URZ ;  /* 0x000000ff000e7c82 */ /* 0x000fe20008000000 */
[----:B---3--:R-:W-:Y:S01]  /*4800*/  ULEA UR15, UR4, UR15, 0x18 ;  /* 0x0000000f040f7291 */ /* 0x008fe2000f8ec0ff */
[----:B------:R-:W-:Y:S01]  /*4810*/  UMOV UR20, 0x0 ;  /* 0x0000000000147882 */ /* 0x000fe20000000000 */
[----:B------:R-:W-:-:S02]  /*4820*/  UMOV UR21, 0x4210010 ;  /* 0x0421001000157882 */ /* 0x000fc40000000000 */
[----:B------:R-:W-:Y:S02]  /*4830*/  UIADD3 UR17, UPT, UPT, UR15, 0x15600, URZ ;  /* 0x000156000f117890 */ /* 0x000fe4000fffe0ff */
[----:B----4-:R-:W-:-:S03]  /*4840*/  UIADD3 UR4, UPT, UPT, UR6, 0x1f, URZ ;  /* 0x0000001f06047890 */ /* 0x010fc6000fffe0ff */
[----:B------:R-:W2:Y:S01]  /*4850*/  LDS R9, [UR15+0x2a0] ;  /* 0x0002a00fff097984 */ /* 0x000ea20008000800 */
[----:B------:R-:W-:Y:S02]  /*4860*/  USHF.R.U32.HI UR17, URZ, 0x4, UR17 ;  /* 0x00000004ff117899 */ /* 0x000fe40008011611 */
[----:B------:R-:W-:Y:S02]  /*4870*/  USHF.R.S32.HI UR5, URZ, 0x1f, UR4 ;  /* 0x0000001fff057899 */ /* 0x000fe40008011404 */
[----:B------:R-:W-:Y:S02]  /*4880*/  ULOP3.LUT UR17, UR17, 0x3fff, URZ, 0xc0, !UPT ;  /* 0x00003fff11117892 */ /* 0x000fe4000f8ec0ff */
[----:B------:R-:W-:Y:S02]  /*4890*/  ULEA.HI UR4, UR5, UR4, URZ, 0x5 ;  /* 0x0000000405047291 */ /* 0x000fe4000f8f28ff */
[----:B------:R-:W-:Y:S02]  /*48a0*/  UIADD3 UR5, UPT, UPT, UR15, 0x4600, URZ ;  /* 0x000046000f057890 */ /* 0x000fe4000fffe0ff */
[----:B------:R-:W-:-:S02]  /*48b0*/  USHF.R.S32.HI UR4, URZ, 0x5, UR4 ;  /* 0x00000005ff047899 */ /* 0x000fc40008011404 */
[----:B------:R-:W-:Y:S02]  /*48c0*/  USHF.R.U32.HI UR5, URZ, 0x4, UR5 ;  /* 0x00000004ff057899 */ /* 0x000fe40008011605 */
[----:B------:R-:W-:Y:S02]  /*48d0*/  UIMAD UR4, UR4, UR7, URZ ;  /* 0x00000007040472a4 */ /* 0x000fe4000f8e02ff */
[----:B------:R-:W-:Y:S02]  /*48e0*/  ULOP3.LUT UR5, UR5, 0x3fff, URZ, 0xc0, !UPT ;  /* 0x00003fff05057892 */ /* 0x000fe4000f8ec0ff */
[----:B-1----:R-:W-:Y:S02]  /*48f0*/  UIMAD UR4, UR4, UR8, URZ ;  /* 0x00000008040472a4 */ /* 0x002fe4000f8e02ff */
[----:B------:R-:W-:Y:S02]  /*4900*/  ULOP3.LUT UR16, UR5, 0x10000, URZ, 0xfc, !UPT ;  /* 0x0001000005107892 */ /* 0x000fe4000f8efcff */
[----:B------:R-:W-:-:S02]  /*4910*/  UIMAD UR6, UR4, UR9, URZ ;  /* 0x00000009040672a4 */ /* 0x000fc4000f8e02ff */
[----:B------:R-:W-:Y:S02]  /*4920*/  UIADD3 UR4, UPT, UPT, UR15, 0x258, URZ ;  /* 0x000002580f047890 */ /* 0x000fe4000fffe0ff */
[----:B------:R-:W-:Y:S02]  /*4930*/  UIADD3 UR22, UPT, UPT, UR6, -0x1, URZ ;  /* 0xffffffff06167890 */ /* 0x000fe4000fffe0ff */
[----:B------:R-:W-:Y:S02]  /*4940*/  UPRMT UR23, URZ, 0x654, UR4 ;  /* 0x00000654ff177896 */ /* 0x000fe40008000004 */
[----:B------:R-:W-:Y:S01]  /*4950*/  UISETP.GE.AND UP3, UPT, UR6, 0x1, UPT ;  /* 0x000000010600788c */ /* 0x000fe2000bf66270 */
[C---:B--2---:R-:W-:Y:S01]  /*4960*/  VIADD R3, R9.reuse, 0x80 ;  /* 0x0000008009037836 */ /* 0x044fe20000000000 */
[----:B------:R-:W-:-:S04]  /*4970*/  LOP3.LUT R2, R9, 0xffff, RZ, 0xc0, !PT ;  /* 0x0000ffff09027812 */ /* 0x000fc800078ec0ff */
[----:B------:R-:W-:-:S05]  /*4980*/  LOP3.LUT R3, R3, 0xffff, RZ, 0xc0, !PT ;  /* 0x0000ffff03037812 */ /* 0x000fca00078ec0ff */
[----:B------:R1:W-:Y:S02]  /*4990*/  STL.64 [R1], R2 ;  /* 0x0000000201007387 */ /* 0x0003e40000100a00 */
[----:B-1----:R-:W-:-:S07]  /*49a0*/  CS2R R2, SRZ ;  /* 0x0000000000027805 */ /* 0x002fce000001ff00 */
.L_x_84:
[----:B-1----:R-:W-:-:S04]  /*49b0*/  SHF.L.U32 R5, R3, 0x1f, RZ ;  /* 0x0000001f03057819 */ /* 0x002fc800000006ff */
[----:B------:R-:W1:Y:S02]  /*49c0*/  SYNCS.PHASECHK.TRANS64.TRYWAIT P0, [UR15+0x250], R5 ;  /* 0x00025005ff0075a7 */ /* 0x000e64000800110f */
[----:B-12-4-:R-:W-:Y:S05]  /*49d0*/  @!P0 BRA `(.L_x_78) ;  /* 0x00000054005c8947 */ /* 0x016fea0003800000 */
.L_x_204:
[----:B-1----:R-:W1:Y:S01]  /*49e0*/  LDS.128 R4, [UR15+0x290] ;  /* 0x0002900fff047984 */ /* 0x002e620008000c00 */
[----:B------:R-:W-:Y:S01]  /*49f0*/  ULEA UR19, UR18, UR15, 0x3 ;  /* 0x0000000f12137291 */ /* 0x000fe2000f8e18ff */
[----:B------:R-:W-:Y:S01]  /*4a00*/  SHF.L.U32 R0, R8, 0x1f, RZ ;  /* 0x0000001f08007819 */ /* 0x000fe200000006ff */
[----:B------:R-:W-:Y:S01]  /*4a10*/  @!PT LDS RZ, [RZ] ;  /* 0x00000000fffff984 */ /* 0x000fe20000000800 */
[----:B------:R-:W-:Y:S01]  /*4a20*/  @!PT LDS RZ, [RZ] ;  /* 0x00000000fffff984 */ /* 0x000fe20000000800 */
[----:B------:R-:W-:Y:S01]  /*4a30*/  @!PT LDS RZ, [RZ] ;  /* 0x00000000fffff984 */ /* 0x000fe20000000800 */
[----:B------:R-:W-:Y:S01]  /*4a40*/  @!PT LDS RZ, [RZ] ;  /* 0x00000000fffff984 */ /* 0x000fe20000000800 */
[----:B------:R2:W-:Y:S06]  /*4a50*/  MEMBAR.ALL.CTA ;  /* 0x0000000000007992 */ /* 0x0005ec0000008000 */
[----:B--2---:R-:W2:Y:S02]  /*4a60*/  FENCE.VIEW.ASYNC.S ;  /* 0x00000000000073c6 */ /* 0x004ea40000000000 */
[----:B--2---:R-:W-:Y:S01]  /*4a70*/  SYNCS.ARRIVE.TRANS64.RED.A1T0 RZ, [UR23], RZ ;  /* 0x000000ffffff79a7 */ /* 0x004fe20008100417 */
[----:B------:R-:W2:Y:S01]  /*4a80*/  SYNCS.PHASECHK.TRANS64.TRYWAIT P0, [UR19+0x270], R0 ;  /* 0x00027000ff0075a7 */ /* 0x000ea20008001113 */
[----:B-1----:R-:W-:Y:S01]  /*4a90*/  LOP3.LUT P2, RZ, R6, 0x1, RZ, 0xc0, !PT ;  /* 0x0000000106ff7812 */ /* 0x002fe2000784c0ff */
[----:B--2---:R-:W-:-:S12]  /*4aa0*/  @!P0 BRA `(.L_x_79) ;  /* 0x0000005400408947 */ /* 0x004fd80003800000 */
.L_x_206:
[----:B------:R-:W-:Y:S05]  /*4ab0*/  BRA.U !UP3, `(.L_x_80) ;  /* 0x000000010ba87547 */ /* 0x000fea000b800000 */
[----:B-1----:R-:W-:Y:S01]  /*4ac0*/  IMAD.U32 R0, RZ, RZ, UR18 ;  /* 0x00000012ff007e24 */ /* 0x002fe2000f8e00ff */
[----:B------:R-:W-:-:S04]  /*4ad0*/  ULEA UR4, UR14, UR15, 0x3 ;  /* 0x0000000f0e047291 */ /* 0x000fc8000f8e18ff */
[----:B------:R-:W-:Y:S02]  /*4ae0*/  LEA R4, R0, R1, 0x2 ;  /* 0x0000000100047211 */ /* 0x000fe400078e10ff */
[----:B------:R-:W-:Y:S01]  /*4af0*/  SHF.L.U32 R0, R2, 0x1f, RZ ;  /* 0x0000001f02007819 */ /* 0x000fe200000006ff */
[----:B------:R-:W-:-:S03]  /*4b00*/  UPLOP3.LUT UP2, UPT, UPT, UPT, UPT, 0x40, 0x4 ;  /* 0x000000000004789c */ /* 0x000fc60003f4e870 */
[----:B------:R-:W5:Y:S01]  /*4b10*/  LDL R4, [R4] ;  /* 0x0000000004047983 */ /* 0x000f620000100800 */
[----:B------:R1:W2:Y:S01]  /*4b20*/  SYNCS.PHASECHK.TRANS64.TRYWAIT P1, [UR4], R0 ;  /* 0x00000000ff0075a7 */ /* 0x0002a20008021104 */
[----:B------:R-:W-:Y:S01]  /*4b30*/  UMOV UR10, UR22 ;  /* 0x00000016000a7c82 */ /* 0x000fe20008000000 */
[----:B------:R-:W-:-:S05]  /*4b40*/  UMOV UR4, UR14 ;  /* 0x0000000e00047c82 */ /* 0x000fca0008000000 */
.L_x_83:
[----:B------:R-:W-:Y:S01]  /*4b50*/  ULEA UR12, UR4, UR15, 0x3 ;  /* 0x0000000f040c7291 */ /* 0x000fe2000f8e18ff */
[----:B--234-:R-:W-:Y:S11]  /*4b60*/  @P1 BRA `(.L_x_81) ;  /* 0x00000000000c1947 */ /* 0x01cff60003800000 */
[----:B------:R-:W-:Y:S04]  /*4b70*/  SHF.L.U32 R5, R2, 0x1f, RZ ;  /* 0x0000001f02057819 */ /* 0x000fe800000006ff */
[----:B------:R-:W2:Y:S02]  /*4b80*/  SYNCS.PHASECHK.TRANS64.TRYWAIT P0, [UR12], R5 ;  /* 0x00000005ff0075a7 */ /* 0x000ea4000800110c */
[----:B--2---:R-:W-:Y:S05]  /*4b90*/  @!P0 BRA `(.L_x_82) ;  /* 0x00000054001c8947 */ /* 0x004fea0003800000 */
.L_x_81:
[----:B------:R-:W-:Y:S01]  /*4ba0*/  UISETP.NE.AND UP0, UPT, UR10, URZ, UPT ;  /* 0x000000ff0a00728c */ /* 0x000fe2000bf05270 */
[----:B------:R-:W-:Y:S01]  /*4bb0*/  PLOP3.LUT P1, PT, PT, PT, PT, 0x80, 0x8 ;  /* 0x000000000008781c */ /* 0x000fe20003f2f070 */
[----:B------:R-:W-:Y:S02]  /*4bc0*/  UIADD3 UR5, UPT, UPT, UR4, 0x1, URZ ;  /* 0x0000000104057890 */ /* 0x000fe4000fffe0ff */
[----:B------:R-:W-:Y:S02]  /*4bd0*/  USHF.L.U32 UR11, UR4, 0x8, URZ ;  /* 0x00000008040b7899 */ /* 0x000fe400080006ff */
[----:B------:R-:W-:Y:S01]  /*4be0*/  UISETP.NE.AND UP1, UPT, UR5, 0x22, UPT ;  /* 0x000000220500788c */ /* 0x000fe2000bf25270 */
[----:B------:R-:W-:Y:S01]  /*4bf0*/  PLOP3.LUT P0, PT, PT, PT, UP0, 0x80, 0x8 ;  /* 0x000000000008781c */ /* 0x000fe20003f0f008 */
[----:B------:R-:W-:Y:S02]  /*4c00*/  UIADD3 UR8, UPT, UPT, UR17, UR11, URZ ;  /* 0x0000000b11087290 */ /* 0x000fe4000fffe0ff */
[----:B------:R-:W-:Y:S02]  /*4c10*/  USEL UR6, URZ, 0x1, UP1 ;  /* 0x00000001ff067887 */ /* 0x000fe40008800000 */
[----:B------:R-:W-:Y:S01]  /*4c20*/  USEL UR14, UR5, URZ, UP1 ;  /* 0x000000ff050e7287 */ /* 0x000fe20008800000 */
[----:B------:R-:W-:Y:S01]  /*4c30*/  UMOV UR7, 0xc0004010 ;  /* 0xc000401000077882 */ /* 0x000fe20000000000 */
[----:B------:R-:W-:Y:S02]  /*4c40*/  UMOV UR9, 0x40004040 ;  /* 0x4000404000097882 */ /* 0x000fe40000000000 */
[----:B------:R-:W-:Y:S01]  /*4c50*/  @UP0 ULEA UR5, UR14, UR15, 0x3 ;  /* 0x0000000f0e050291 */ /* 0x000fe2000f8e18ff */
[----:B------:R-:W-:Y:S01]  /*4c60*/  LOP3.LUT R2, R2, UR6, RZ, 0x3c, !PT ;  /* 0x0000000602027c12 */ /* 0x000fe2000f8e3cff */
[----:B------:R-:W-:Y:S02]  /*4c70*/  ULEA UR6, UR4, UR16, 0x7 ;  /* 0x0000001004067291 */ /* 0x000fe4000f8e38ff */
[----:B------:R-:W-:Y:S01]  /*4c80*/  UIADD3 UR4, UPT, UPT, UR10, 0x1, URZ ;  /* 0x000000010a047890 */ /* 0x000fe2000fffe0ff */
[----:B-1----:R-:W-:Y:S01]  /*4c90*/  @P0 SHF.L.U32 R0, R2, 0x1f, RZ ;  /* 0x0000001f02000819 */ /* 0x002fe200000006ff */
[----:B------:R-:W-:Y:S02]  /*4ca0*/  UIADD3 UR10, UPT, UPT, UR10, -0x1, URZ ;  /* 0xffffffff0a0a7890 */ /* 0x000fe4000fffe0ff */
[----:B------:R-:W-:Y:S01]  /*4cb0*/  UISETP.GT.U32.AND UP0, UPT, UR4, 0x1, UPT ;  /* 0x000000010400788c */ /* 0x000fe2000bf04070 */
[----:B------:R3:W4:Y:S01]  /*4cc0*/  @P0 SYNCS.PHASECHK.TRANS64.TRYWAIT P1, [UR5], R0 ;  /* 0x00000000ff0005a7 */ /* 0x0007220008021105 */
[----:B------:R-:W-:Y:S11]  /*4cd0*/  ELECT P0, URZ, PT ;  /* 0x0000000000ff782f */ /* 0x000ff60003800000 */
[----:B------:R-:W-:Y:S02]  /*4ce0*/  @!UPT UIADD3 URZ, UPT, UPT, URZ, URZ, URZ ;  /* 0x000000fffffff290 */ /* 0x000fe4000fffe0ff */
[----:B-----5:R-:W-:Y:S01]  /*4cf0*/  @P0 R2UR.BROADCAST UR13, R4 ;  /* 0x00000000040d02ca */ /* 0x020fe200008e0000 */
[----:B------:R-:W-:Y:S01]  /*4d00*/  UIADD3 UR5, UPT, UPT, UR12, 0x110, URZ ;  /* 0x000001100c057890 */ /* 0x000fe2000fffe0ff */
[----:B------:R-:W-:Y:S11]  /*4d10*/  UMOV UR4, UR14 ;  /* 0x0000000e00047c82 */ /* 0x000ff60008000000 */
[----:B------:R3:W-:Y:S01]  /*4d20*/  UTCQMMA gdesc[UR6], gdesc[UR8], tmem[UR13], tmem[UR20], idesc[UR21], UP2 ;  /* 0x00ff1408060075ea */ /* 0x0007e2000900030d */
[----:B------:R-:W-:Y:S01]  /*4d30*/  UPLOP3.LUT UP2, UPT, UPT, UPT, UPT, 0x80, 0x8 ;  /* 0x000000000008789c */ /* 0x000fe20003f4f070 */
[----:B------:R3:W-:Y:S01]  /*4d40*/  UTCBAR [UR5], URZ ;  /* 0x000000ff050073e9 */ /* 0x0007e200080000ff */
[----:B------:R-:W-:Y:S09]  /*4d50*/  BRA.U UP0, `(.L_x_83) ;  /* 0xfffffffd007c7547 */ /* 0x000ff2000b83ffff */
.L_x_80:
[----:B------:R-:W-:Y:S01]  /*4d60*/  UIADD3 UR4, UPT, UPT, UR18, 0x1, URZ ;  /* 0x0000000112047890 */ /* 0x000fe2000fffe0ff */
[----:B------:R-:W-:Y:S01]  /*4d70*/  LOP3.LUT R3, R3, 0x1, RZ, 0x3c, !PT ;  /* 0x0000000103037812 */ /* 0x000fe200078e3cff */
[----:B---3--:R-:W-:Y:S02]  /*4d80*/  UIADD3 UR5, UPT, UPT, UR19, 0x260, URZ ;  /* 0x0000026013057890 */ /* 0x008fe4000fffe0ff */
[----:B------:R-:W-:-:S04]  /*4d90*/  UISETP.NE.AND UP0, UPT, UR4, 0x2, UPT ;  /* 0x000000020400788c */ /* 0x000fc8000bf05270 */
[----:B------:R-:W-:Y:S02]  /*4da0*/  USEL UR6, URZ, 0x1, UP0 ;  /* 0x00000001ff067887 */ /* 0x000fe40008000000 */
[----:B------:R-:W-:Y:S01]  /*4db0*/  USEL UR18, UR4, URZ, UP0 ;  /* 0x000000ff04127287 */ /* 0x000fe20008000000 */
[----:B------:R2:W-:Y:S03]  /*4dc0*/  UTCBAR [UR5], URZ ;  /* 0x000000ff050073e9 */ /* 0x0005e600080000ff */
[----:B------:R-:W-:Y:S01]  /*4dd0*/  LOP3.LUT R8, R8, UR6, RZ, 0x3c, !PT ;  /* 0x0000000608087c12 */ /* 0x000fe2000f8e3cff */
[----:B------:R-:W-:Y:S07]  /*4de0*/  @P2 BRA `(.L_x_84) ;  /* 0xfffffff800f02947 */ /* 0x000fee000383ffff */
[----:B------:R-:W3:Y:S01]  /*4df0*/  S2UR UR6, SR_CgaCtaId ;  /* 0x00000000000679c3 */ /* 0x000ee20000008800 */
[----:B------:R-:W-:Y:S01]  /*4e00*/  ELECT P0, URZ, PT ;  /* 0x0000000000ff782f */ /* 0x000fe20003800000 */
[----:B-1----:R-:W-:Y:S01]  /*4e10*/  IMAD.MOV.U32 R0, RZ, RZ, 0x1 ;  /* 0x00000001ff007424 */ /* 0x002fe200078e00ff */
[----:B------:R-:W-:Y:S01]  /*4e20*/  UIADD3 UR15, UPT, UPT, UR15, 0x270, URZ ;  /* 0x000002700f0f7890 */ /* 0x000fe2000fffe0ff */
[----:B------:R-:W-:Y:S01]  /*4e30*/  SHF.L.U32 R3, R8, 0x1f, RZ ;  /* 0x0000001f08037819 */ /* 0x000fe200000006ff */
[----:B------:R-:W-:-:S03]  /*4e40*/  UMOV UR4, 0x40 ;  /* 0x0000004000047882 */ /* 0x000fc60000000000 */
[----:B------:R-:W-:Y:S01]  /*4e50*/  UVIRTCOUNT.DEALLOC.SMPOOL 0x80 ;  /* 0x000000800000784c */ /* 0x000fe20000000000 */
[----:B---3--:R-:W-:Y:S02]  /*4e60*/  ULEA UR6, UR6, UR4, 0x18 ;  /* 0x0000000406067291 */ /* 0x008fe4000f8ec0ff */
[----:B------:R-:W-:-:S07]  /*4e70*/  ULEA UR4, UR18, UR15, 0x3 ;  /* 0x0000000f12047291 */ /* 0x000fce000f8e18ff */
[----:B------:R1:W-:Y:S02]  /*4e80*/  @P0 STS.U8 [UR6+0x1c], R0 ;  /* 0x00001c00ff000988 */ /* 0x0003e40008000006 */
[----:B------:R-:W3:Y:S02]  /*4e90*/  SYNCS.PHASECHK.TRANS64.TRYWAIT P0, [UR4], R3 ;  /* 0x00000003ff0075a7 */ /* 0x000ee40008001104 */
[----:B-1-3--:R-:W-:Y:S05]  /*4ea0*/  @!P0 BRA `(.L_x_85) ;  /* 0x0000005000708947 */ /* 0x00afea0003800000 */
.L_x_209:
[----:B------:R-:W-:-:S04]  /*4eb0*/  UIADD3 UR4, UPT, UPT, UR18, 0x1, URZ ;  /* 0x0000000112047890 */ /* 0x000fc8000fffe0ff */
[----:B------:R-:W-:-:S04]  /*4ec0*/  UISETP.NE.AND UP0, UPT, UR4, 0x2, UPT ;  /* 0x000000020400788c */ /* 0x000fc8000bf05270 */
[----:B--2---:R-:W-:Y:S02]  /*4ed0*/  USEL UR5, URZ, 0x1, UP0 ;  /* 0x00000001ff057887 */ /* 0x004fe40008000000 */
[----:B------:R-:W-:-:S04]  /*4ee0*/  USEL UR4, UR4, URZ, UP0 ;  /* 0x000000ff04047287 */ /* 0x000fc80008000000 */
[----:B------:R-:W-:Y:S01]  /*4ef0*/  ULEA UR4, UR4, UR15, 0x3 ;  /* 0x0000000f04047291 */ /* 0x000fe2000f8e18ff */
[----:B-1----:R-:W-:-:S04]  /*4f00*/  LOP3.LUT R3, R8, UR5, RZ, 0x3c, !PT ;  /* 0x0000000508037c12 */ /* 0x002fc8000f8e3cff */
[----:B------:R-:W-:-:S04]  /*4f10*/  SHF.L.U32 R3, R3, 0x1f, RZ ;  /* 0x0000001f03037819 */ /* 0x000fc800000006ff */
[----:B------:R-:W1:Y:S02]  /*4f20*/  SYNCS.PHASECHK.TRANS64.TRYWAIT P0, [UR4], R3 ;  /* 0x00000003ff0075a7 */ /* 0x000e640008001104 */
[----:B-1----:R-:W-:Y:S05]  /*4f30*/  @!P0 BRA `(.L_x_86) ;  /* 0x0000005000648947 */ /* 0x002fea0003800000 */
.L_x_211:
[----:B------:R-:W-:Y:S01]  /*4f40*/  NOP ;  /* 0x0000000000007918 */ /* 0x000fe20000000000 */
[----:B-1----:R-:W1:Y:S01]  /*4f50*/  LDS R0, [UR6+0x14] ;  /* 0x00001406ff007984 */ /* 0x002e620008000800 */
[----:B------:R-:W-:Y:S01]  /*4f60*/  LOP3.LUT R2, R9, 0xffff, RZ, 0xc0, !PT ;  /* 0x0000ffff09027812 */ /* 0x000fe200078ec0ff */
[----:B------:R-:W-:Y:S02]  /*4f70*/  IMAD.MOV.U32 R3, RZ, RZ, 0xffff ;  /* 0x0000ffffff037424 */ /* 0x000fe400078e00ff */
[----:B------:R-:W-:Y:S01]  /*4f80*/  IMAD.MOV.U32 R5, RZ, RZ, 0x1 ;  /* 0x00000001ff057424 */ /* 0x000fe200078e00ff */
[----:B------:R-:W-:-:S04]  /*4f90*/  SHF.R.U32.HI R2, RZ, 0x5, R2 ;  /* 0x00000005ff027819 */ /* 0x000fc80000011602 */
[-C--:B------:R-:W-:Y:S02]  /*4fa0*/  SHF.L.U32 R3, R3, R2.reuse, RZ ;  /* 0x0000000203037219 */ /* 0x080fe400000006ff */
[----:B------:R-:W-:Y:S02]  /*4fb0*/  SHF.L.U32 R5, R5, R2, RZ ;  /* 0x0000000205057219 */ /* 0x000fe400000006ff */
[----:B-1----:R-:W-:-:S04]  /*4fc0*/  LOP3.LUT R0, R0, R3, RZ, 0xc0, !PT ;  /* 0x0000000300007212 */ /* 0x002fc800078ec0ff */
[----:B------:R-:W-:-:S13]  /*4fd0*/  ISETP.NE.AND P0, PT, R0, R3, PT ;  /* 0x000000030000720c */ /* 0x000fda0003f05270 */
[----:B------:R-:W-:Y:S05]  /*4fe0*/  @P0 BRA `(.L_x_87) ;  /* 0x00000000005c0947 */ /* 0x000fea0003800000 */
[----:B------:R-:W1:Y:S02]  /*4ff0*/  LDS R0, [UR6+0x18] ;  /* 0x00001806ff007984 */ /* 0x000e640008000800 */
[----:B-1----:R-:W-:-:S04]  /*5000*/  LOP3.LUT R0, R0, R5, RZ, 0xc0, !PT ;  /* 0x0000000500007212 */ /* 0x002fc800078ec0ff */
[----:B------:R-:W-:-:S13]  /*5010*/  ISETP.NE.AND P0, PT, R0, R5, PT ;  /* 0x000000050000720c */ /* 0x000fda0003f05270 */
[----:B------:R-:W-:Y:S05]  /*5020*/  @P0 BRA `(.L_x_88) ;  /* 0x0000000000400947 */ /* 0x000fea0003800000 */
[----:B------:R-:W-:Y:S01]  /*5030*/  R2UR UR4, R3 ;  /* 0x00000000030472ca */ /* 0x000fe200000e0000 */
[----:B------:R-:W1:Y:S01]  /*5040*/  S2R R2, SR_LANEID ;  /* 0x0000000000027919 */ /* 0x000e620000000000 */
[----:B------:R-:W-:-:S04]  /*5050*/  LOP3.LUT R5, RZ, R5, RZ, 0x33, !PT ;  /* 0x00000005ff057212 */ /* 0x000fc800078e33ff */
[----:B------:R-:W2:Y:S07]  /*5060*/  REDUX UR7, R5 ;  /* 0x00000000050773c4 */ /* 0x000eae0000000000 */
[----:B------:R-:W-:-:S03]  /*5070*/  ULOP3.LUT UR5, URZ, UR4, URZ, 0x33, !UPT ;  /* 0x00000004ff057292 */ /* 0x000fc6000f8e33ff */
[----:B------:R-:W-:Y:S02]  /*5080*/  VOTEU.ANY UR4, UPT, PT ;  /* 0x0000000000047886 */ /* 0x000fe400038e0100 */
[----:B------:R-:W-:Y:S01]  /*5090*/  UFLO.U32 UR4, UR4 ;  /* 0x00000004000472bd */ /* 0x000fe200080e0000 */
[----:B------:R-:W-:-:S04]  /*50a0*/  IMAD.U32 R0, RZ, RZ, UR5 ;  /* 0x00000005ff007e24 */ /* 0x000fc8000f8e00ff */
[----:B------:R-:W3:Y:S02]  /*50b0*/  REDUX UR8, R0 ;  /* 0x00000000000873c4 */ /* 0x000ee40000000000 */
[----:B------:R1:W-:Y:S02]  /*50c0*/  UTCATOMSWS.AND URZ, UR5 ;  /* 0x0000000500ff79e3 */ /* 0x0003e40008000000 */
[----:B-1----:R-:W-:Y:S01]  /*50d0*/  ISETP.EQ.U32.AND P0, PT, R2, UR4, PT ;  /* 0x0000000402007c0c */ /* 0x002fe2000bf02070 */
[----:B--2---:R-:W-:Y:S02]  /*50e0*/  IMAD.U32 R2, RZ, RZ, UR7 ;  /* 0x00000007ff027e24 */ /* 0x004fe4000f8e00ff */
[----:B---3--:R-:W-:-:S10]  /*50f0*/  IMAD.U32 R3, RZ, RZ, UR8 ;  /* 0x00000008ff037e24 */ /* 0x008fd4000f8e00ff */
[----:B------:R1:W-:Y:S04]  /*5100*/  @P0 ATOMS.AND RZ, [UR6+0x14], R3 ;  /* 0x00001403ffff098c */ /* 0x0003e8000a800006 */
[----:B------:R1:W-:Y:S01]  /*5110*/  @P0 ATOMS.AND RZ, [UR6+0x18], R2 ;  /* 0x00001802ffff098c */ /* 0x0003e2000a800006 */
[----:B------:R-:W-:Y:S05]  /*5120*/  BRA `(.L_x_89) ;  /* 0x0000000000147947 */ /* 0x000fea0003800000 */
.L_x_88:
[----:B------:R-:W-:Y:S02]  /*5130*/  MOV R2, 0x5150 ;  /* 0x0000515000027802 */ /* 0x000fe40000000f00 */
[----:B----45:R-:W-:Y:S05]  /*5140*/  CALL.REL.NOINC `($__internal_0_$__cuda_sm10x_tcgen05_guardrail_trap_col_being_dealloced_not_returned_by_alloc) ;  /* 0x0000005000c47944 */ /* 0x030fea0003c00000 */
[----:B------:R-:W-:Y:S05]  /*5150*/  BRA `(.L_x_89) ;  /* 0x0000000000087947 */ /* 0x000fea0003800000 */
.L_x_87:
[----:B------:R-:W-:Y:S02]  /*5160*/  MOV R2, 0x5180 ;  /* 0x0000518000027802 */ /* 0x000fe40000000f00 */
[----:B----45:R-:W-:Y:S05]  /*5170*/  CALL.REL.NOINC `($__internal_2_$__cuda_sm10x_tcgen05_guardrail_trap_unallocated_columns_being_dealloced) ;  /* 0x0000005000d07944 */ /* 0x030fea0003c00000 */
.L_x_89:
[----:B------:R-:W-:Y:S01]  /*5180*/  NOP ;  /* 0x0000000000007918 */ /* 0x000fe20000000000 */
[----:B------:R-:W-:Y:S05]  /*5190*/  EXIT ;  /* 0x000000000000794d */ /* 0x000fea0003800000 */
.L_x_73:
[----:B------:R-:W-:-:S09]  /*51a0*/  UISETP.NE.OR UP0, UPT, UR18, 0x3, !UP3 ;  /* 0x000000031200788c */ /* 0x000fd2000df05670 */
[----:B------:R-:W-:Y:S05]  /*51b0*/  BRA.U UP0, `(.L_x_90) ;  /* 0x0000001100047547 */ /* 0x000fea000b800000 */
[----:B------:R-:W2:Y:S01]  /*51c0*/  LDCU.64 UR4, c[0x0][0x988] ;  /* 0x00013100ff0477ac */ /* 0x000ea20008000a00 */
[----:B------:R-:W3:Y:S01]  /*51d0*/  S2UR UR10, SR_CgaCtaId ;  /* 0x00000000000a79c3 */ /* 0x000ee20000008800 */
[----:B------:R-:W-:Y:S01]  /*51e0*/  R2UR UR44, R73 ;  /* 0x00000000492c72ca */ /* 0x000fe200000e0000 */
[----:B------:R-:W-:Y:S01]  /*51f0*/  HFMA2 R8, -RZ, RZ, 0, 0 ;  /* 0x00000000ff087431 */ /* 0x000fe200000001ff */
[----:B------:R-:W4:Y:S01]  /*5200*/  LDCU UR37, c[0x0][0x370] ;  /* 0x00006e00ff2577ac */ /* 0x000f220008000800 */
[----:B------:R-:W-:Y:S01]  /*5210*/  R2UR UR38, R86 ;  /* 0x00000000562672ca */ /* 0x000fe200000e0000 */
[----:B------:R-:W-:Y:S01]  /*5220*/  IMAD.MOV.U32 R10, RZ, RZ, 0x1 ;  /* 0x00000001ff0a7424 */ /* 0x000fe200078e00ff */
[----:B------:R-:W4:Y:S02]  /*5230*/  LDCU.128 UR28, c[0x0][0xc10] ;  /* 0x00018200ff1c77ac */ /* 0x000f240008000c00 */
[----:B------:R-:W1:Y:S01]  /*5240*/  LDC.64 R12, c[0x0][0x348] ;  /* 0x0000d200ff0c7b82 */ /* 0x000e620000000a00 */
[----:B------:R-:W-:Y:S01]  /*5250*/  IMAD.MOV.U32 R3, RZ, RZ, 0x1000 ;  /* 0x00001000ff037424 */ /* 0x000fe200078e00ff */
[----:B------:R-:W3:Y:S01]  /*5260*/  LDCU UR36, c[0x0][0x374] ;  /* 0x00006e80ff2477ac */ /* 0x000ee20008000800 */
[----:B------:R-:W3:Y:S01]  /*5270*/  LDCU.64 UR26, c[0x0][0x990] ;  /* 0x00013200ff1a77ac */ /* 0x000ee20008000a00 */
[----:B------:R-:W1:Y:S01]  /*5280*/  LDCU UR17, c[0x0][0xc0c] ;  /* 0x00018180ff1177ac */ /* 0x000e620008000800 */
[----:B--2---:R-:W-:Y:S01]  /*5290*/  UISETP.NE.U32.AND UP0, UPT, UR4, URZ, UPT ;  /* 0x000000ff0400728c */ /* 0x004fe2000bf05070 */
[----:B------:R-:W2:Y:S01]  /*52a0*/  LDCU.128 UR32, c[0x0][0xa80] ;  /* 0x00015000ff2077ac */ /* 0x000ea20008000c00 */
[----:B------:R-:W2:Y:S01]  /*52b0*/  LDCU UR53, c[0x0][0xc20] ;  /* 0x00018400ff3577ac */ /* 0x000ea20008000800 */
[----:B------:R-:W2:Y:S01]  /*52c0*/  LDCU UR4, c[0x0][0xc30] ;  /* 0x00018600ff0477ac */ /* 0x000ea20008000800 */
[----:B------:R-:W2:Y:S01]  /*52d0*/  LDCU.128 UR40, c[0x0][0xa90] ;  /* 0x00015200ff2877ac */ /* 0x000ea20008000c00 */
[----:B------:R-:W-:Y:S01]  /*52e0*/  UMOV UR22, 0x400 ;  /* 0x0000040000167882 */ /* 0x000fe20000000000 */
[----:B----4-:R-:W-:-:S02]  /*52f0*/  UIMAD.WIDE.U32 UR6, UR37, UR28, URZ ;  /* 0x0000001c250672a5 */ /* 0x010fc4000f8e00ff */
[----:B---3--:R-:W-:Y:S02]  /*5300*/  UIMAD.WIDE.U32 UR8, UR36, UR31, URZ ;  /* 0x0000001f240872a5 */ /* 0x008fe4000f8e00ff */
[----:B------:R-:W-:Y:S02]  /*5310*/  ULEA UR22, UR10, UR22, 0x18 ;  /* 0x000000160a167291 */ /* 0x000fe4000f8ec0ff */
[----:B------:R-:W-:Y:S02]  /*5320*/  UISETP.NE.AND.EX UP5, UPT, UR5, URZ, UPT, UP0 ;  /* 0x000000ff0500728c */ /* 0x000fe4000bfa5300 */
[----:B------:R-:W-:Y:S02]  /*5330*/  UISETP.NE.U32.AND UP6, UPT, UR26, URZ, UPT ;  /* 0x000000ff1a00728c */ /* 0x000fe4000bfc5070 */
[----:B------:R-:W-:Y:S02]  /*5340*/  UIADD3 UR46, UPT, UPT, UR22, 0x228, URZ ;  /* 0x00000228162e7890 */ /* 0x000fe4000fffe0ff */
[----:B------:R-:W-:-:S02]  /*5350*/  UIADD3 UR45, UPT, UPT, UR22, 0x258, URZ ;  /* 0x00000258162d7890 */ /* 0x000fc4000fffe0ff */
[----:B------:R-:W-:Y:S02]  /*5360*/  UIADD3 UR25, UPT, UPT, UR22, 0x220, URZ ;  /* 0x0000022016197890 */ /* 0x000fe4000fffe0ff */
[----:B-1----:R-:W-:Y:S02]  /*5370*/  UISETP.NE.AND UP0, UPT, UR39, 0x1, UPT ;  /* 0x000000012700788c */ /* 0x002fe4000bf05270 */
[----:B------:R-:W-:Y:S02]  /*5380*/  UISETP.GE.AND UP2, UPT, UR39, 0x1, UPT ;  /* 0x000000012700788c */ /* 0x000fe4000bf46270 */
[----:B------:R-:W-:Y:S01]  /*5390*/  UISETP.NE.AND UP0, UPT, UR17, 0x1, UPT ;  /* 0x000000011100788c */ /* 0x000fe2000bf05270 */
[----:B------:R-:W-:Y:S01]  /*53a0*/  UMOV UR49, UR7 ;  /* 0x0000000700317c82 */ /* 0x000fe20008000000 */
[----:B------:R-:W-:Y:S01]  /*53b0*/  UMOV UR48, UR9 ;  /* 0x0000000900307c82 */ /* 0x000fe20008000000 */
[----:B------:R-:W-:Y:S02]  /*53c0*/  UISETP.NE.AND UP2, UPT, UR30, 0x1, UPT ;  /* 0x000000011e00788c */ /* 0x000fe4000bf45270 */
[----:B--2---:R-:W-:Y:S01]  /*53d0*/  UISETP.NE.AND UP0, UPT, UR32, 0x1, UPT ;  /* 0x000000012000788c */ /* 0x004fe2000bf05270 */
[----:B------:R-:W1:Y:S01]  /*53e0*/  LDCU UR54, c[0x0][0xaa0] ;  /* 0x00015400ff3677ac */ /* 0x000e620008000800 */
[----:B------:R-:W-:Y:S01]  /*53f0*/  UPLOP3.LUT UP4, UPT, UPT, UPT, UPT, 0x40, 0x4 ;  /* 0x000000000004789c */ /* 0x000fe20003f8e870 */
[----:B------:R-:W2:Y:S01]  /*5400*/  LDCU.64 UR18, c[0x0][0xc28] ;  /* 0x00018500ff1277ac */ /* 0x000ea20008000a00 */
[----:B------:R-:W-:-:S02]  /*5410*/  UISETP.NE.AND.EX UP6, UPT, UR27, URZ, UPT, UP6 ;  /* 0x000000ff1b00728c */ /* 0x000fc4000bfc5360 */
[----:B------:R-:W-:Y:S02]  /*5420*/  UPRMT UR46, UR10, 0x654, UR46 ;  /* 0x000006540a2e7896 */ /* 0x000fe4000800002e */
[----:B------:R-:W-:Y:S02]  /*5430*/  UPRMT UR45, URZ, 0x654, UR45 ;  /* 0x00000654ff2d7896 */ /* 0x000fe4000800002d */
[----:B------:R-:W-:Y:S02]  /*5440*/  UPRMT UR47, UR10, 0x654, UR25 ;  /* 0x000006540a2f7896 */ /* 0x000fe40008000019 */
[----:B------:R-:W-:Y:S02]  /*5450*/  USHF.R.U32.HI UR49, URZ, UR29, UR49 ;  /* 0x0000001dff317299 */ /* 0x000fe40008011631 */
[----:B------:R-:W-:Y:S02]  /*5460*/  USHF.R.U32.HI UR48, URZ, UR53, UR48 ;  /* 0x00000035ff307299 */ /* 0x000fe40008011630 */
[----:B------:R-:W-:-:S02]  /*5470*/  UISETP.NE.AND UP3, UPT, UR4, 0x1, UPT ;  /* 0x000000010400788c */ /* 0x000fc4000bf65270 */
[----:B------:R-:W-:Y:S02]  /*5480*/  UISETP.NE.AND UP2, UPT, UR35, 0x1, UPT ;  /* 0x000000012300788c */ /* 0x000fe4000bf45270 */
[----:B-1----:R-:W-:-:S11]  /*5490*/  UISETP.NE.AND UP0, UPT, UR42, 0x1, UPT ;  /* 0x000000012a00788c */ /* 0x002fd6000bf05270 */
.L_x_99:
[----:B------:R-:W-:Y:S04]  /*54a0*/  SHF.L.U32 R5, R8, 0x1f, RZ ;  /* 0x0000001f08057819 */ /* 0x000fe800000006ff */
[----:B-1----:R-:W1:Y:S02]  /*54b0*/  SYNCS.PHASECHK.TRANS64.TRYWAIT P0, [UR22+0x250], R5 ;  /* 0x00025005ff0075a7 */ /* 0x002e640008001116 */
[----:B-1----:R-:W-:Y:S05]  /*54c0*/  @!P0 BRA `(.L_x_91) ;  /* 0x0000004c00188947 */ /* 0x002fea0003800000 */
.L_x_213:
[----:B-1----:R-:W1:Y:S01]  /*54d0*/  LDS.128 R4, [UR22+0x290] ;  /* 0x00029016ff047984 */ /* 0x002e620008000c00 */
[----:B------:R-:W-:Y:S01]  /*54e0*/  UISETP.GE.AND UP0, UPT, UR39, 0x1, UPT ;  /* 0x000000012700788c */ /* 0x000fe2000bf06270 */
[----:B------:R-:W-:Y:S01]  /*54f0*/  @!PT LDS RZ, [RZ] ;  /* 0x00000000fffff984 */ /* 0x000fe20000000800 */
[----:B------:R-:W-:Y:S01]  /*5500*/  @!PT LDS RZ, [RZ] ;  /* 0x00000000fffff984 */ /* 0x000fe20000000800 */
[----:B------:R-:W-:Y:S01]  /*5510*/  @!PT LDS RZ, [RZ] ;  /* 0x00000000fffff984 */ /* 0x000fe20000000800 */
[----:B------:R-:W-:Y:S01]  /*5520*/  @!PT LDS RZ, [RZ] ;  /* 0x00000000fffff984 */ /* 0x000fe20000000800 */
[----:B------:R3:W-:Y:S06]  /*5530*/  MEMBAR.ALL.CTA ;  /* 0x0000000000007992 */ /* 0x0007ec0000008000 */
[----:B---3--:R-:W3:Y:S02]  /*5540*/  FENCE.VIEW.ASYNC.S ;  /* 0x00000000000073c6 */ /* 0x008ee40000000000 */
[----:B---3--:R-:W-:Y:S01]  /*5550*/  SYNCS.ARRIVE.TRANS64.RED.A1T0 RZ, [UR45], RZ ;  /* 0x000000ffffff79a7 */ /* 0x008fe2000810042d */
[----:B-1----:R-:W-:Y:S11]  /*5560*/  LOP3.LUT P0, RZ, R6, 0x1, RZ, 0xc0, !PT ;  /* 0x0000000106ff7812 */ /* 0x002ff6000780c0ff */
[----:B------:R-:W-:Y:S02]  /*5570*/  @!UPT UIADD3 URZ, UPT, UPT, URZ, URZ, URZ ;  /* 0x000000fffffff290 */ /* 0x000fe4000fffe0ff */
[----:B------:R-:W-:Y:S01]  /*5580*/  VOTEU.ANY UP2, P0 ;  /* 0x0000000000ff7886 */ /* 0x000fe20000040100 */
[----:B------:R-:W-:Y:S11]  /*5590*/  PLOP3.LUT P0, PT, PT, PT, UP2, 0x80, 0x8 ;  /* 0x000000000008781c */ /* 0x000ff60003f0f028 */
[----:B------:R-:W-:Y:S02]  /*55a0*/  @!UPT UIADD3 URZ, UPT, UPT, URZ, URZ, URZ ;  /* 0x000000fffffff290 */ /* 0x000fe4000fffe0ff */
[----:B------:R-:W-:Y:S02]  /*55b0*/  @P0 MOV R2, R4 ;  /* 0x0000000400020202 */ /* 0x000fe40000000f00 */
[----:B------:R-:W-:Y:S02]  /*55c0*/  @P0 LOP3.LUT R0, R5, 0xffff, RZ, 0xc0, !PT ;  /* 0x0000ffff05000812 */ /* 0x000fe400078ec0ff */
[----:B------:R-:W-:Y:S02]  /*55d0*/  @P0 R2UR UR5, R2 ;  /* 0x00000000020502ca */ /* 0x000fe400000e0000 */
[----:B------:R-:W-:Y:S11]  /*55e0*/  @P0 R2UR UR4, R0 ;  /* 0x00000000000402ca */ /* 0x000ff600000e0000 */
[----:B------:R-:W-:Y:S02]  /*55f0*/  @UP2 UMOV UR16, UR5 ;  /* 0x0000000500102c82 */ /* 0x000fe40008000000 */
[----:B------:R-:W-:Y:S01]  /*5600*/  @UP2 UMOV UR15, UR4 ;  /* 0x00000004000f2c82 */ /* 0x000fe20008000000 */
[----:B------:R-:W-:Y:S05]  /*5610*/  BRA.U !UP0, `(.L_x_92) ;  /* 0x0000000108c07547 */ /* 0x000fea000b800000 */
[----:B------:R-:W-:Y:S02]  /*5620*/  UIMAD.WIDE.U32 UR8, UR15, UR31, URZ ;  /* 0x0000001f0f0872a5 */ /* 0x000fe4000f8e00ff */
[----:B------:R-:W-:Y:S02]  /*5630*/  UP2UR UR14, UPR, URZ, 0x4 ;  /* 0x00000004ff0e7883 */ /* 0x000fe40008000000 */
[----:B------:R-:W-:Y:S02]  /*5640*/  UISETP.NE.AND UP2, UPT, UR30, 0x1, UPT ;  /* 0x000000011e00788c */ /* 0x000fe4000bf45270 */
[----:B------:R-:W-:Y:S02]  /*5650*/  UIMAD.WIDE.U32 UR10, UR16, UR28, URZ ;  /* 0x0000001c100a72a5 */ /* 0x000fe4000f8e00ff */
[----:B------:R-:W-:Y:S02]  /*5660*/  USEL UR4, UR36, UR48, !UP2 ;  /* 0x0000003024047287 */ /* 0x000fe4000d000000 */
[----:B------:R-:W-:Y:S02]  /*5670*/  UISETP.NE.AND UP0, UPT, UR17, 0x1, UPT ;  /* 0x000000011100788c */ /* 0x000fe4000bf05270 */
[----:B------:R-:W-:Y:S02]  /*5680*/  UP2UR UR23, UPR, URZ, 0x2 ;  /* 0x00000002ff177883 */ /* 0x000fe40008000000 */
[----:B------:R-:W-:Y:S02]  /*5690*/  UISETP.NE.AND UP1, UPT, UR39, 0x1, UPT ;  /* 0x000000012700788c */ /* 0x000fe4000bf25270 */
[----:B--2---:R-:W-:Y:S02]  /*56a0*/  UIMAD.WIDE.U32 UR12, UR4, UR18, URZ ;  /* 0x00000012040c72a5 */ /* 0x004fe4000f8e00ff */
[----:B------:R-:W-:Y:S01]  /*56b0*/  USEL UR7, UR37, UR49, !UP0 ;  /* 0x0000003125077287 */ /* 0x000fe2000c000000 */
[----:B------:R-:W-:Y:S02]  /*56c0*/  UMOV UR5, UR9 ;  /* 0x0000000900057c82 */ /* 0x000fe40008000000 */
[----:B------:R-:W-:Y:S02]  /*56d0*/  USHF.R.U32.HI UR6, URZ, UR53, UR5 ;  /* 0x00000035ff067299 */ /* 0x000fe40008011605 */
[----:B------:R-:W-:Y:S02]  /*56e0*/  UIMAD.WIDE.U32 UR20, UR7, UR18, URZ ;  /* 0x00000012071472a5 */ /* 0x000fe4000f8e00ff */
[----:B------:R-:W-:Y:S02]  /*56f0*/  USEL UR6, UR15, UR6, !UP2 ;  /* 0x000000060f067287 */ /* 0x000fe4000d000000 */
[----:B------:R-:W-:Y:S01]  /*5700*/  UISETP.NE.AND UP2, UPT, UR14, URZ, UPT ;  /* 0x000000ff0e00728c */ /* 0x000fe2000bf45270 */
[----:B------:R-:W-:Y:S01]  /*5710*/  UMOV UR5, UR11 ;  /* 0x0000000b00057c82 */ /* 0x000fe20008000000 */
[----:B------:R-:W-:Y:S02]  /*5720*/  UIMAD.WIDE.U32 UR10, UR6, UR18, URZ ;  /* 0x00000012060a72a5 */ /* 0x000fe4000f8e00ff */
[----:B------:R-:W-:Y:S03]  /*5730*/  USHF.R.U32.HI UR8, URZ, UR29, UR5 ;  /* 0x0000001dff087299 */ /* 0x000fe60008011605 */
[----:B------:R-:W-:Y:S02]  /*5740*/  UMOV UR5, UR13 ;  /* 0x0000000d00057c82 */ /* 0x000fe40008000000 */
[----:B------:R-:W-:Y:S03]  /*5750*/  @UP1 USHF.R.U32.HI UR4, URZ, UR19, UR5 ;  /* 0x00000013ff041299 */ /* 0x000fe60008011605 */
[----:B------:R-:W-:Y:S01]  /*5760*/  UMOV UR5, UR21 ;  /* 0x0000001500057c82 */ /* 0x000fe20008000000 */
[----:B------:R-:W-:Y:S02]  /*5770*/  UIMAD UR4, UR39, UR4, URZ ;  /* 0x00000004270472a4 */ /* 0x000fe4000f8e02ff */
[----:B------:R-:W-:Y:S02]  /*5780*/  @UP1 USHF.R.U32.HI UR7, URZ, UR19, UR5 ;  /* 0x00000013ff071299 */ /* 0x000fe40008011605 */
[----:B------:R-:W-:Y:S02]  /*5790*/  USEL UR5, UR16, UR8, !UP0 ;  /* 0x0000000810057287 */ /* 0x000fe4000c000000 */
[----:B------:R-:W-:Y:S02]  /*57a0*/  UIMAD UR8, UR39, UR7, URZ ;  /* 0x00000007270872a4 */ /* 0x000fe4000f8e02ff */
[----:B------:R-:W-:Y:S03]  /*57b0*/  UISETP.GE.AND UP0, UPT, UR6, UR4, UPT ;  /* 0x000000040600728c */ /* 0x000fe6000bf06270 */
[----:B------:R-:W-:Y:S01]  /*57c0*/  UMOV UR4, UR11 ;  /* 0x0000000b00047c82 */ /* 0x000fe20008000000 */
[----:B------:R-:W-:Y:S02]  /*57d0*/  UISETP.GE.OR UP0, UPT, UR5, UR8, UP0 ;  /* 0x000000080500728c */ /* 0x000fe40008706670 */
[----:B------:R-:W-:Y:S02]  /*57e0*/  USHF.R.U32.HI UR4, URZ, UR19, UR4 ;  /* 0x00000013ff047299 */ /* 0x000fe40008011604 */
[----:B------:R-:W-:Y:S02]  /*57f0*/  UIMAD.WIDE.U32 UR8, UR5, UR18, URZ ;  /* 0x00000012050872a5 */ /* 0x000fe4000f8e00ff */
[----:B------:R-:W-:Y:S04]  /*5800*/  USEL UR10, UR6, UR4, !UP1 ;  /* 0x00000004060a7287 */ /* 0x000fe8000c800000 */
[----:B------:R-:W-:Y:S01]  /*5810*/  UIADD3 UR11, UPT, UPT, -UR10, URZ, URZ ;  /* 0x000000ff0a0b7290 */ /* 0x000fe2000fffe1ff */
[----:B------:R-:W-:Y:S02]  /*5820*/  @!UP0 UMOV UR4, UR9 ;  /* 0x0000000900048c82 */ /* 0x000fe40008000000 */
[----:B------:R-:W-:Y:S02]  /*5830*/  @!UP0 USHF.R.U32.HI UR4, URZ, UR19, UR4 ;  /* 0x00000013ff048299 */ /* 0x000fe40008011604 */
[----:B------:R-:W-:Y:S02]  /*5840*/  UIMAD UR8, UR39, UR11, UR6 ;  /* 0x0000000b270872a4 */ /* 0x000fe4000f8e0206 */
[----:B------:R-:W-:Y:S02]  /*5850*/  @!UP0 USEL UR4, UR5, UR4, !UP1 ;  /* 0x0000000405048287 */ /* 0x000fe4000c800000 */
[----:B------:R-:W-:Y:S02]  /*5860*/  UISETP.NE.AND UP1, UPT, UR23, URZ, UPT ;  /* 0x000000ff1700728c */ /* 0x000fe4000bf25270 */
[----:B------:R-:W-:Y:S02]  /*5870*/  @!UP0 UIMAD UR8, UR7, UR8, UR4 ;  /* 0x00000008070882a4 */ /* 0x000fe4000f8e0204 */
[----:B------:R-:W-:Y:S02]  /*5880*/  @!UP0 UIADD3 UR9, UPT, UPT, UR10, -UR4, URZ ;  /* 0x800000040a098290 */ /* 0x000fe4000fffe0ff */
[----:B------:R-:W-:Y:S02]  /*5890*/  UIADD3 UR4, UPT, UPT, -UR5, URZ, URZ ;  /* 0x000000ff05047290 */ /* 0x000fe4000fffe1ff */
[----:B------:R-:W-:Y:S02]  /*58a0*/  UIADD3 UR7, UPT, UPT, -UR6, URZ, URZ ;  /* 0x000000ff06077290 */ /* 0x000fe4000fffe1ff */
[----:B------:R-:W-:Y:S02]  /*58b0*/  @!UP0 UIMAD UR6, UR9, UR39, UR5 ;  /* 0x00000027090682a4 */ /* 0x000fe4000f8e0205 */
[----:B------:R-:W-:Y:S02]  /*58c0*/  UIMAD UR16, UR17, UR4, UR16 ;  /* 0x00000004111072a4 */ /* 0x000fe4000f8e0210 */
[----:B------:R-:W-:Y:S01]  /*58d0*/  UIMAD UR15, UR30, UR7, UR15 ;  /* 0x000000071e0f72a4 */ /* 0x000fe2000f8e020f */
[----:B------:R-:W-:Y:S02]  /*58e0*/  @!UP0 UMOV UR5, UR8 ;  /* 0x0000000800058c82 */ /* 0x000fe40008000000 */
[----:B------:R-:W-:Y:S02]  /*58f0*/  UIMAD UR16, UR5, UR17, UR16 ;  /* 0x00000011051072a4 */ /* 0x000fe4000f8e0210 */
[----:B------:R-:W-:Y:S11]  /*5900*/  UIMAD UR15, UR6, UR30, UR15 ;  /* 0x0000001e060f72a4 */ /* 0x000ff6000f8e020f */
[----:B------:R-:W-:Y:S01]  /*5910*/  @!UPT UIADD3 URZ, UPT, UPT, URZ, URZ, URZ ;  /* 0x000000fffffff290 */ /* 0x000fe2000fffe0ff */
.L_x_92:
[----:B------:R-:W1:Y:S01]  /*5920*/  @!UP3 LDCU.128 UR8, c[0x0][0xc10] ;  /* 0x00018200ff08b7ac */ /* 0x000e620008000c00 */
[----:B------:R-:W-:Y:S02]  /*5930*/  ISETP.NE.U32.AND P1, PT, RZ, UR26, PT ;  /* 0x0000001aff007c0c */ /* 0x000fe4000bf25070 */
[----:B------:R-:W-:Y:S02]  /*5940*/  SHF.L.U32 R9, R10, 0x1f, RZ ;  /* 0x0000001f0a097819 */ /* 0x000fe400000006ff */
[----:B------:R-:W-:Y:S01]  /*5950*/  ISETP.NE.AND.EX P1, PT, RZ, UR27, PT, P1 ;  /* 0x0000001bff007c0c */ /* 0x000fe2000bf25310 */
[----:B------:R-:W3:Y:S01]  /*5960*/  @!UP3 LDCU UR5, c[0x0][0xc0c] ;  /* 0x00018180ff05b7ac */ /* 0x000ee20008000800 */
[----:B-1----:R-:W-:Y:S07]  /*5970*/  UIMAD.WIDE.U32 UR6, UR16, UR8, URZ ;  /* 0x00000008100672a5 */ /* 0x002fee000f8e00ff */
[----:B------:R-:W-:Y:S01]  /*5980*/  @!UP3 UMOV UR4, UR7 ;  /* 0x000000070004bc82 */ /* 0x000fe20008000000 */
[----:B---3--:R-:W-:Y:S02]  /*5990*/  @!UP3 UISETP.NE.AND UP0, UPT, UR5, 0x1, UPT ;  /* 0x000000010500b88c */ /* 0x008fe4000bf05270 */
[----:B------:R-:W-:Y:S02]  /*59a0*/  @!UP3 USHF.R.U32.HI UR4, URZ, UR9, UR4 ;  /* 0x00000009ff04b299 */ /* 0x000fe40008011604 */
[----:B------:R-:W-:Y:S02]  /*59b0*/  UIMAD.WIDE.U32 UR6, UR15, UR11, URZ ;  /* 0x0000000b0f0672a5 */ /* 0x000fe4000f8e00ff */
[----:B------:R-:W-:Y:S02]  /*59c0*/  @!UP3 USEL UR8, UR16, UR4, !UP0 ;  /* 0x000000041008b287 */ /* 0x000fe4000c000000 */
[----:B------:R-:W-:Y:S03]  /*59d0*/  @!UP3 UISETP.NE.AND UP0, UPT, UR10, 0x1, UPT ;  /* 0x000000010a00b88c */ /* 0x000fe6000bf05270 */
[----:B------:R-:W-:Y:S01]  /*59e0*/  @!UP3 UMOV UR6, UR7 ;  /* 0x000000070006bc82 */ /* 0x000fe20008000000 */
[----:B------:R-:W-:Y:S01]  /*59f0*/  USHF.L.U32 UR7, UR24, 0x7, URZ ;  /* 0x0000000718077899 */ /* 0x000fe200080006ff */
[----:B------:R-:W1:Y:S02]  /*5a00*/  @!UP3 LDCU UR4, c[0x0][0xc20] ;  /* 0x00018400ff04b7ac */ /* 0x000e640008000800 */
[----:B-1----:R-:W-:Y:S04]  /*5a10*/  @!UP3 USHF.R.U32.HI UR6, URZ, UR4, UR6 ;  /* 0x00000004ff06b299 */ /* 0x002fe80008011606 */
[----:B------:R-:W-:Y:S04]  /*5a20*/  @!UP3 USEL UR6, UR15, UR6, !UP0 ;  /* 0x000000060f06b287 */ /* 0x000fe8000c000000 */
[----:B------:R-:W-:Y:S02]  /*5a30*/  @!UP3 UIADD3 UR4, UPT, UPT, -UR8, UR6, URZ ;  /* 0x000000060804b290 */ /* 0x000fe4000fffe1ff */
[----:B------:R-:W-:Y:S02]  /*5a40*/  @!UP3 UIADD3 UR6, UPT, UPT, UR8, -UR6, URZ ;  /* 0x800000060806b290 */ /* 0x000fe4000fffe0ff */
[----:B------:R-:W-:Y:S02]  /*5a50*/  @!UP3 UIMAD UR16, UR4, UR5, UR16 ;  /* 0x000000050410b2a4 */ /* 0x000fe4000f8e0210 */
[----:B------:R-:W-:Y:S01]  /*5a60*/  @!UP3 UIMAD UR15, UR6, UR10, UR15 ;  /* 0x0000000a060fb2a4 */ /* 0x000fe2000f8e020f */
[----:B------:R-:W-:Y:S11]  /*5a70*/  BRA.U UP4, `(.L_x_93) ;  /* 0x0000000104107547 */ /* 0x000ff6000b800000 */
[----:B------:R-:W-:Y:S04]  /*5a80*/  MOV R0, UR52 ;  /* 0x0000003400007c02 */ /* 0x000fe80008000f00 */
[----:B------:R-:W-:Y:S04]  /*5a90*/  SHF.L.U32 R11, R0, 0x1f, RZ ;  /* 0x0000001f000b7819 */ /* 0x000fe800000006ff */
[----:B------:R-:W1:Y:S02]  /*5aa0*/  SYNCS.PHASECHK.TRANS64.TRYWAIT P2, [UR22+0x248], R11 ;  /* 0x0002480bff0075a7 */ /* 0x000e640008041116 */
[----:B-1----:R-:W-:Y:S05]  /*5ab0*/  @!P2 BRA `(.L_x_94) ;  /* 0x0000004400b4a947 */ /* 0x002fea0003800000 */
.L_x_93:
[----:B------:R-:W-:Y:S05]  /*5ac0*/  BRA.U !UP6, `(.L_x_95) ;  /* 0x000000010e387547 */ /* 0x000fea000b800000 */
[----:B------:R-:W-:Y:S01]  /*5ad0*/  UPLOP3.LUT UP1, UPT, UPT, UPT, UP5, 0x80, 0x8 ;  /* 0x000000000008789c */ /* 0x000fe20003f2f050 */
[----:B-1----:R-:W-:Y:S01]  /*5ae0*/  HFMA2 R0, -RZ, RZ, 0, 5.9604644775390625e-08 ;  /* 0x00000001ff007431 */ /* 0x002fe200000001ff */
[----:B------:R-:W1:Y:S01]  /*5af0*/  LDCU.64 UR8, c[0x0][0x358] ;  /* 0x00006b00ff0877ac */ /* 0x000e620008000a00 */
[----:B------:R-:W-:Y:S03]  /*5b00*/  IMAD.MOV.U32 R94, RZ, RZ, 0x1 ;  /* 0x00000001ff5e7424 */ /* 0x000fe600078e00ff */
[----:B------:R-:W-:Y:S05]  /*5b10*/  PLOP3.LUT P2, PT, PT, PT, UP1, 0x80, 0x8 ;  /* 0x000000000008781c */ /* 0x000fea0003f4f018 */
[----:B------:R-:W3:Y:S01]  /*5b20*/  @UP1 LDCU.64 UR4, c[0x0][0x988] ;  /* 0x00013100ff0417ac */ /* 0x000ee20008000a00 */
[----:B------:R-:W-:Y:S07]  /*5b30*/  @UP1 UIMAD UR6, UR51, UR26, URZ ;  /* 0x0000001a330612a4 */ /* 0x000fee000f8e02ff */
[----:B------:R-:W-:Y:S01]  /*5b40*/  @!P2 PRMT R94, R0, 0x7610, R94 ;  /* 0x00007610005ea816 */ /* 0x000fe2000000005e */
[----:B---3--:R-:W-:Y:S06]  /*5b50*/  @UP1 UIMAD.WIDE UR4, UR6, 0x4, UR4 ;  /* 0x00000004060418a5 */ /* 0x008fec000f8e0204 */
[----:B------:R-:W-:Y:S01]  /*5b60*/  IMAD.U32 R14, RZ, RZ, UR4 ;  /* 0x00000004ff0e7e24 */ /* 0x000fe2000f8e00ff */
[----:B------:R-:W-:Y:S04]  /*5b70*/  MOV R15, UR5 ;  /* 0x00000005000f7c02 */ /* 0x000fe80008000f00 */
[----:B------:R-:W3:Y:S01]  /*5b80*/  @!UP1 LDCU UR4, c[0x0][0x980] ;  /* 0x00013000ff0497ac */ /* 0x000ee20008000800 */
[----:B-1---5:R4:W5:Y:S02]  /*5b90*/  @P2 LDG.E R41, desc[UR8][R14.64] ;  /* 0x000000080e292981 */ /* 0x022964000c1e1900 */
[----:B---34-:R-:W-:Y:S07]  /*5ba0*/  @!P2 IMAD.U32 R41, RZ, RZ, UR4 ;  /* 0x00000004ff29ae24 */ /* 0x018fee000f8e00ff */
.L_x_95:
[----:B-----5:R-:W-:Y:S01]  /*5bb0*/  @!P1 FSETP.EQ.AND P3, PT, R41, RZ, PT ;  /* 0x000000ff2900920b */ /* 0x020fe20003f62000 */
[----:B------:R-:W-:Y:S01]  /*5bc0*/  @!UPT UIADD3 URZ, UPT, UPT, URZ, URZ, URZ ;  /* 0x000000fffffff290 */ /* 0x000fe2000fffe0ff */
[----:B------:R-:W-:Y:S11]  /*5bd0*/  @!P1 BRA `(.L_x_96) ;  /* 0x0000000000149947 */ /* 0x000ff60003800000 */
[----:B------:R-:W-:Y:S02]  /*5be0*/  LOP3.LUT P1, RZ, R94, 0xff, RZ, 0xc0, !PT ;  /* 0x000000ff5eff7812 */ /* 0x000fe4000782c0ff */
[----:B------:R-:W-:Y:S04]  /*5bf0*/  PLOP3.LUT P3, PT, PT, PT, UP1, 0x80, 0x8 ;  /* 0x000000000008781c */ /* 0x000fe80003f6f018 */
[----:B------:R-:W-:Y:S07]  /*5c00*/  PLOP3.LUT P3, PT, P3, PT, PT, 0x8, 0x80 ;  /* 0x000000000080781c */ /* 0x000fee0001f6e170 */
[----:B------:R-:W-:Y:S11]  /*5c10*/  @P1 FSETP.EQ.AND P3, PT, R41, RZ, PT ;  /* 0x000000ff2900120b */ /* 0x000ff60003f62000 */
[----:B------:R-:W-:Y:S02]  /*5c20*/  @!UPT UIADD3 URZ, UPT, UPT, URZ, URZ, URZ ;  /* 0x000000fffffff290 */ /* 0x000fe4000fffe0ff */
.L_x_96:
[----:B------:R-:W-:Y:S01]  /*5c30*/  USHF.L.U32 UR11, UR50, 0x6, URZ ;  /* 0x00000006320b7899 */ /* 0x000fe200080006ff */
[----:B------:R-:W3:Y:S01]  /*5c40*/  SYNCS.PHASECHK.TRANS64.TRYWAIT P1, [UR22+0x230], R9 ;  /* 0x00023009ff0075a7 */ /* 0x000ee20008021116 */
[----:B------:R-:W-:Y:S02]  /*5c50*/  UISETP.NE.AND UP0, UPT, UR32, 0x1, UPT ;  /* 0x000000012000788c */ /* 0x000fe4000bf05270 */
[----:B------:R-:W-:Y:S01]  /*5c60*/  UIMAD.WIDE.U32 UR4, UR11, UR33, URZ ;  /* 0x000000210b0472a5 */ /* 0x000fe2000f8e00ff */
[----:B------:R-:W-:Y:S04]  /*5c70*/  ELECT P2, URZ, PT ;  /* 0x0000000000ff782f */ /* 0x000fe80003840000 */
[----:B------:R-:W-:Y:S02]  /*5c80*/  PLOP3.LUT P2, PT, P3, P2, PT, 0xf2, 0x2f ;  /* 0x00000000002f781c */ /* 0x000fe40001f45e72 */
[----:B------:R-:W-:Y:S02]  /*5c90*/  UMOV UR4, UR5 ;  /* 0x0000000500047c82 */ /* 0x000fe40008000000 */
[----:B------:R-:W-:Y:S04]  /*5ca0*/  USHF.R.U32.HI UR4, URZ, UR34, UR4 ;  /* 0x00000022ff047299 */ /* 0x000fe80008011604 */
[----:B------:R-:W-:Y:S02]  /*5cb0*/  USEL UR12, UR11, UR4, !UP0 ;  /* 0x000000040b0c7287 */ /* 0x000fe4000c000000 */
[----:B------:R-:W-:Y:S02]  /*5cc0*/  UISETP.NE.AND UP0, UPT, UR35, 0x1, UPT ;  /* 0x000000012300788c */ /* 0x000fe4000bf05270 */
[----:B------:R-:W-:Y:S02]  /*5cd0*/  UIMAD.WIDE.U32 UR4, UR12, UR40, URZ ;  /* 0x000000280c0472a5 */ /* 0x000fe4000f8e00ff */
[----:B------:R-:W-:Y:S01]  /*5ce0*/  UIADD3 UR6, UPT, UPT, -UR12, URZ, URZ ;  /* 0x000000ff0c067290 */ /* 0x000fe2000fffe1ff */
[----:B-1----:R-:W-:Y:S03]  /*5cf0*/  @!P2 IMAD.MOV.U32 R0, RZ, 0x20, RZ ;  /* 0x00000020ff00a824 */ /* 0x002fe600078e00ff */
[----:B------:R-:W-:Y:S01]  /*5d00*/  UIMAD UR11, UR32, UR6, UR11 ;  /* 0x00000006200b72a4 */ /* 0x000fe2000f8e020b */
[----:B------:R-:W-:Y:S01]  /*5d10*/  @!P2 IMAD.MOV.U32 R0, RZ, 0x400, R0 ;  /* 0x00000400ff00a824 */ /* 0x000fe200078e0000 */
[----:B------:R-:W-:Y:S02]  /*5d20*/  UMOV UR4, UR5 ;  /* 0x0000000500047c82 */ /* 0x000fe40008000000 */
[----:B------:R-:W-:Y:S04]  /*5d30*/  USHF.R.U32.HI UR4, URZ, UR41, UR4 ;  /* 0x00000029ff047299 */ /* 0x000fe80008011604 */
[----:B------:R-:W-:Y:S02]  /*5d40*/  USEL UR13, UR12, UR4, !UP0 ;  /* 0x000000040c0d7287 */ /* 0x000fe4000c000000 */
[----:B------:R-:W-:Y:S02]  /*5d50*/  UISETP.NE.AND UP0, UPT, UR42, 0x1, UPT ;  /* 0x000000012a00788c */ /* 0x000fe4000bf05270 */
[----:B------:R-:W-:Y:S07]  /*5d60*/  UIMAD.WIDE.U32 UR4, UR13, UR43, URZ ;  /* 0x0000002b0d0472a5 */ /* 0x000fee000f8e00ff */
[----:B------:R-:W-:Y:S02]  /*5d70*/  UMOV UR4, UR5 ;  /* 0x0000000500047c82 */ /* 0x000fe40008000000 */
[----:B------:R-:W-:Y:S04]  /*5d80*/  USHF.R.U32.HI UR4, URZ, UR54, UR4 ;  /* 0x00000036ff047299 */ /* 0x000fe80008011604 */
[----:B------:R-:W-:Y:S02]  /*5d90*/  USEL UR14, UR13, UR4, !UP0 ;  /* 0x000000040d0e7287 */ /* 0x000fe4000c000000 */
[----:B------:R-:W-:Y:S02]  /*5da0*/  UIADD3 UR4, UPT, UPT, -UR13, URZ, URZ ;  /* 0x000000ff0d047290 */ /* 0x000fe4000fffe1ff */
[----:B------:R-:W-:Y:S02]  /*5db0*/  UIADD3 UR5, UPT, UPT, -UR14, URZ, URZ ;  /* 0x000000ff0e057290 */ /* 0x000fe4000fffe1ff */
[----:B------:R-:W-:Y:S02]  /*5dc0*/  UIMAD UR12, UR35, UR4, UR12 ;  /* 0x00000004230c72a4 */ /* 0x000fe4000f8e020c */
[----:B------:R-:W-:Y:S01]  /*5dd0*/  UIMAD UR13, UR42, UR5, UR13 ;  /* 0x000000052a0d72a4 */ /* 0x000fe2000f8e020d */
[----:B---3--:R-:W-:Y:S11]  /*5de0*/  @!P1 BRA `(.L_x_97) ;  /* 0x0000004400009947 */ /* 0x008ff60003800000 */
.L_x_216:
[----:B------:R-:W-:Y:S01]  /*5df0*/  @!P2 R2UR UR4, R0 ;  /* 0x000000000004a2ca */ /* 0x000fe200000e0000 */
[----:B------:R-:W-:Y:S01]  /*5e00*/  VOTEU.ALL UP0, P2 ;  /* 0x0000000000ff7886 */ /* 0x000fe20001000000 */
[----:B-1----:R-:W-:Y:S02]  /*5e10*/  @!P2 IADD3 R2, P1, PT, R12, 0x680, RZ ;  /* 0x000006800c02a810 */ /* 0x002fe40007f3e0ff */
[----:B------:R-:W-:Y:S02]  /*5e20*/  @P0 SHF.R.U32.HI R4, RZ, 0x10, R5 ;  /* 0x00000010ff040819 */ /* 0x000fe40000011605 */
[----:B------:R-:W-:Y:S01]  /*5e30*/  @!P2 R2UR UR5, R2 ;  /* 0x000000000205a2ca */ /* 0x000fe200000e0000 */
[----:B------:R-:W-:Y:S01]  /*5e40*/  @!P2 IMAD.X R0, RZ, RZ, R13, P1 ;  /* 0x000000ffff00a224 */ /* 0x000fe200008e060d */
[----:B------:R-:W-:Y:S01]  /*5e50*/  @!UP0 UIADD3 UR8, UPT, UPT, UR22, 0x400, URZ ;  /* 0x0000040016088890 */ /* 0x000fe2000fffe0ff */
[----:B------:R-:W-:Y:S04]  /*5e60*/  @P0 R2UR UR51, R4 ;  /* 0x00000000043302ca */ /* 0x000fe800000e0000 */
[----:B------:R-:W-:Y:S01]  /*5e70*/  @!UP0 UPRMT UR6, UR4, 0x5410, URZ ;  /* 0x0000541004068896 */ /* 0x000fe200080000ff */
[----:B------:R-:W-:Y:S01]  /*5e80*/  @!P2 R2UR UR4, R0 ;  /* 0x000000000004a2ca */ /* 0x000fe200000e0000 */
[----:B------:R-:W-:Y:S01]  /*5e90*/  VOTEU.ALL UP0, P2 ;  /* 0x0000000000ff7886 */ /* 0x000fe20001000000 */
[----:B------:R-:W-:Y:S03]  /*5ea0*/  @!P2 IMAD.MOV.U32 R0, RZ, RZ, 0x1000 ;  /* 0x00001000ff00a424 */ /* 0x000fe600078e00ff */
[----:B------:R-:W-:Y:S01]  /*5eb0*/  IMAD.U32 R14, RZ, RZ, UR5 ;  /* 0x00000005ff0e7e24 */ /* 0x000fe2000f8e00ff */
[----:B------:R-:W-:Y:S01]  /*5ec0*/  @!UP0 UMOV UR9, UR25 ;  /* 0x0000001900098c82 */ /* 0x000fe20008000000 */
[----:B------:R-:W-:Y:S06]  /*5ed0*/  @!UP0 UMOV UR10, UR7 ;  /* 0x00000007000a8c82 */ /* 0x000fec0008000000 */
[----:B------:R-:W-:Y:S01]  /*5ee0*/  IMAD.U32 R15, RZ, RZ, UR4 ;  /* 0x00000004ff0f7e24 */ /* 0x000fe2000f8e00ff */
[----:B------:R-:W-:Y:S04]  /*5ef0*/  @!P2 R2UR UR4, R14 ;  /* 0x000000000e04a2ca */ /* 0x000fe800000e0000 */
[----:B------:R-:W-:Y:S11]  /*5f00*/  @!P2 R2UR UR5, R15 ;  /* 0x000000000f05a2ca */ /* 0x000ff600000e0000 */
[----:B------:R-:W-:Y:S02]  /*5f10*/  @!UPT UIADD3 URZ, UPT, UPT, URZ, URZ, URZ ;  /* 0x000000fffffff290 */ /* 0x000fe4000fffe0ff */
[----:B------:R1:W-:Y:S01]  /*5f20*/  @!UP0 UTMALDG.5D.IM2COL [UR8], [UR4], UR6 ;  /* 0x00000008040083b4 */ /* 0x0003e20008060006 */
[----:B------:R1:W-:Y:S01]  /*5f30*/  @!P2 SYNCS.ARRIVE.TRANS64.RED.A0TR RZ, [UR22+0x220], R0 ;  /* 0x00022000ffffa9a7 */ /* 0x0003e20008300416 */
[----:B------:R-:W-:Y:S01]  /*5f40*/  SYNCS.ARRIVE.TRANS64.RED.A1T0 RZ, [UR47], RZ ;  /* 0x000000ffffff79a7 */ /* 0x000fe2000810042f */
[----:B------:R-:W3:Y:S02]  /*5f50*/  SYNCS.PHASECHK.TRANS64.TRYWAIT P1, [UR22+0x238], R9 ;  /* 0x00023809ff0075a7 */ /* 0x000ee40008021116 */
[----:B-1-3--:R-:W-:Y:S05]  /*5f60*/  @!P1 BRA `(.L_x_98) ;  /* 0x0000004000b89947 */ /* 0x00afea0003800000 */
.L_x_218:
[----:B-1----:R-:W-:Y:S01]  /*5f70*/  @!P2 IMAD.MOV.U32 R0, RZ, 0x20, RZ ;  /* 0x00000020ff00a824 */ /* 0x002fe200078e00ff */
[----:B------:R-:W-:Y:S01]  /*5f80*/  @!P2 IADD3 R2, P0, PT, R12, 0x680, RZ ;  /* 0x000006800c02a810 */ /* 0x000fe20007f1e0ff */
[----:B------:R-:W-:Y:S01]  /*5f90*/  VOTEU.ALL UP0, P2 ;  /* 0x0000000000ff7886 */ /* 0x000fe20001000000 */
[----:B------:R-:W-:Y:S01]  /*5fa0*/  LOP3.LUT R10, R10, 0x1, RZ, 0x3c, !PT ;  /* 0x000000010a0a7812 */ /* 0x000fe200078e3cff */
[----:B------:R-:W-:Y:S01]  /*5fb0*/  @!P2 IMAD.MOV.U32 R0, RZ, 0x400, R0 ;  /* 0x00000400ff00a824 */ /* 0x000fe200078e0000 */
[----:B------:R-:W-:Y:S01]  /*5fc0*/  @!P2 R2UR UR5, R2 ;  /* 0x000000000205a2ca */ /* 0x000fe200000e0000 */
[----:B------:R-:W-:Y:S01]  /*5fd0*/  UIADD3 UR24, UPT, UPT, UR15, UR44, URZ ;  /* 0x0000002c0f187290 */ /* 0x000fe2000fffe0ff */
[----:B------:R-:W-:Y:S01]  /*5fe0*/  LOP3.LUT R8, R8, 0x1, RZ, 0x3c, !PT ;  /* 0x0000000108087812 */ /* 0x000fe200078e3cff */
[----:B------:R-:W-:Y:S01]  /*5ff0*/  @!UP0 UIADD3 UR8, UPT, UPT, UR22, 0x1400, URZ ;  /* 0x0000140016088890 */ /* 0x000fe2000fffe0ff */
[----:B------:R-:W-:Y:S01]  /*6000*/  @!P2 R2UR UR4, R0 ;  /* 0x000000000004a2ca */ /* 0x000fe200000e0000 */
[----:B------:R-:W-:Y:S01]  /*6010*/  @!P2 IMAD.X R0, RZ, RZ, R13, P0 ;  /* 0x000000ffff00a224 */ /* 0x000fe200000e060d */
[----:B------:R-:W-:Y:S02]  /*6020*/  @!UP0 UIADD3 UR10, UPT, UPT, UR7, 0x40, URZ ;  /* 0x00000040070a8890 */ /* 0x000fe4000fffe0ff */
[----:B------:R-:W-:Y:S02]  /*6030*/  @!UP0 UIADD3 UR9, UPT, UPT, UR22, 0x228, URZ ;  /* 0x0000022816098890 */ /* 0x000fe4000fffe0ff */
[----:B------:R-:W-:Y:S02]  /*6040*/  UIADD3 UR50, UPT, UPT, UR16, UR38, URZ ;  /* 0x0000002610327290 */ /* 0x000fe4000fffe0ff */
[----:B------:R-:W-:Y:S01]  /*6050*/  UPLOP3.LUT UP4, UPT, UPT, UPT, UPT, 0x80, 0x8 ;  /* 0x000000000008789c */ /* 0x000fe20003f8f070 */
[----:B------:R-:W-:Y:S04]  /*6060*/  IMAD.U32 R4, RZ, RZ, UR5 ;  /* 0x00000005ff047e24 */ /* 0x000fe8000f8e00ff */
[----:B------:R-:W-:Y:S01]  /*6070*/  @!UP0 UPRMT UR6, UR4, 0x5410, URZ ;  /* 0x0000541004068896 */ /* 0x000fe200080000ff */
[----:B------:R-:W-:Y:S01]  /*6080*/  @!P2 R2UR UR4, R0 ;  /* 0x000000000004a2ca */ /* 0x000fe200000e0000 */
[----:B------:R-:W-:Y:S11]  /*6090*/  VOTEU.ALL UP0, P2 ;  /* 0x0000000000ff7886 */ /* 0x000ff60001000000 */
[----:B------:R-:W-:Y:S01]  /*60a0*/  @!UPT UIADD3 URZ, UPT, UPT, URZ, URZ, URZ ;  /* 0x000000fffffff290 */ /* 0x000fe2000fffe0ff */
[----:B------:R-:W-:Y:S01]  /*60b0*/  IMAD.U32 R5, RZ, RZ, UR4 ;  /* 0x00000004ff057e24 */ /* 0x000fe2000f8e00ff */
[----:B------:R-:W-:Y:S04]  /*60c0*/  @!P2 R2UR UR4, R4 ;  /* 0x000000000404a2ca */ /* 0x000fe800000e0000 */
[----:B------:R-:W-:Y:S11]  /*60d0*/  @!P2 R2UR UR5, R5 ;  /* 0x000000000505a2ca */ /* 0x000ff600000e0000 */
[----:B------:R-:W-:Y:S02]  /*60e0*/  @!UPT UIADD3 URZ, UPT, UPT, URZ, URZ, URZ ;  /* 0x000000fffffff290 */ /* 0x000fe4000fffe0ff */
[----:B------:R1:W-:Y:S01]  /*60f0*/  @!UP0 UTMALDG.5D.IM2COL [UR8], [UR4], UR6 ;  /* 0x00000008040083b4 */ /* 0x0003e20008060006 */
[----:B------:R1:W-:Y:S01]  /*6100*/  @!P2 SYNCS.ARRIVE.TRANS64.RED.A0TR RZ, [UR22+0x228], R3 ;  /* 0x00022803ffffa9a7 */ /* 0x0003e20008300416 */
[----:B------:R-:W-:Y:S01]  /*6110*/  SYNCS.ARRIVE.TRANS64.RED.A1T0 RZ, [UR46], RZ ;  /* 0x000000ffffff79a7 */ /* 0x000fe2000810042e */
[----:B------:R-:W-:Y:S05]  /*6120*/  BRA.U UP2, `(.L_x_99) ;  /* 0xfffffff102dc7547 */ /* 0x000fea000b83ffff */
[----:B-1----:R-:W-:-:S04]  /*6130*/  SHF.L.U32 R3, R10, 0x1f, RZ ;  /* 0x0000001f0a037819 */ /* 0x002fc800000006ff */
[----:B------:R-:W1:Y:S02]  /*6140*/  SYNCS.PHASECHK.TRANS64.TRYWAIT P0, [UR22+0x230], R3 ;  /* 0x00023003ff0075a7 */ /* 0x000e640008001116 */
[----:B-1----:R-:W-:Y:S05]  /*6150*/  @!P0 BRA `(.L_x_100) ;  /* 0x0000004000548947 */ /* 0x002fea0003800000 */
.L_x_220:
[----:B-1----:R-:W-:-:S07]  /*6160*/  MOV R0, UR22 ;  /* 0x0000001600007c02 */ /* 0x002fce0008000f00 */
.L_x_101:
[----:B-1----:R-:W-:-:S04]  /*6170*/  SHF.L.U32 R3, R10, 0x1f, RZ ;  /* 0x0000001f0a037819 */ /* 0x002fc800000006ff */
[----:B------:R1:W3:Y:S03]  /*6180*/  SYNCS.PHASECHK.TRANS64.TRYWAIT P0, [R0+URZ+0x238], R3 ;  /* 0x00023803000075a7 */ /* 0x0002e600080011ff */
[----:B---3--:R-:W-:Y:S05]  /*6190*/  @!P0 NANOSLEEP.SYNCS 0x989680 ;  /* 0x009896800000895d */ /* 0x008fea0003900000 */
[----:B------:R-:W3:Y:S02]  /*61a0*/  @!P0 SYNCS.PHASECHK.TRANS64 P0, [R0+URZ+0x238], R3 ;  /* 0x00023803000085a7 */ /* 0x000ee400080010ff */
[----:B--23--:R-:W-:Y:S05]  /*61b0*/  @P0 EXIT ;  /* 0x000000000000094d */ /* 0x00cfea0003800000 */
[----:B------:R-:W-:Y:S05]  /*61c0*/  BRA `(.L_x_101) ;  /* 0xfffffffc00e87947 */ /* 0x000fea000383ffff */
.L_x_90:
[----:B------:R-:W-:-:S06]  /*61d0*/  UISETP.GE.AND UP0, UPT, UR18, 0x4, UPT ;  /* 0x000000041200788c */ /* 0x000fcc000bf06270 */
[----:B------:R-:W-:-:S13]  /*61e0*/  PLOP3.LUT P0, PT, PT, PT, UP0, 0x80, 0x8 ;  /* 0x000000000008781c */ /* 0x000fda0003f0f008 */
[----:B-1----:R-:W-:Y:S05]  /*61f0*/  @!P0 EXIT ;  /* 0x000000000000894d */ /* 0x002fea0003800000 */
[----:B------:R-:W1:Y:S08]  /*6200*/  S2UR UR4, SR_CgaCtaId ;  /* 0x00000000000479c3 */ /* 0x000e700000008800 */
[----:B------:R-:W-:Y:S01]  /*6210*/  BAR.SYNC.DEFER_BLOCKING 0x6, 0xa0 ;  /* 0x0182800000007b1d */ /* 0x000fe20000010000 */
[C---:B------:R-:W-:Y:S01]  /*6220*/  IMAD.SHL.U32 R6, R92.reuse, 0x40, RZ ;  /* 0x000000405c067824 */ /* 0x040fe200078e00ff */
[C---:B------:R-:W-:Y:S01]  /*6230*/  LOP3.LUT R93, R92.reuse, 0x60, RZ, 0xc0, !PT ;  /* 0x000000605c5d7812 */ /* 0x040fe200078ec0ff */
[----:B------:R-:W-:-:S02]  /*6240*/  IMAD.SHL.U32 R91, R92, 0x20, RZ ;  /* 0x000000205c5b7824 */ /* 0x000fc400078e00ff */
[----:B------:R-:W-:Y:S02]  /*6250*/  HFMA2 R90, -RZ, RZ, 0, 0 ;  /* 0x00000000ff5a7431 */ /* 0x000fe400000001ff */
[----:B------:R-:W-:Y:S01]  /*6260*/  IMAD.SHL.U32 R5, R92, 0x2, RZ ;  /* 0x000000025c057824 */ /* 0x000fe200078e00ff */
[----:B------:R-:W-:Y:S01]  /*6270*/  UMOV UR49, 0x400 ;  /* 0x0000040000317882 */ /* 0x000fe20000000000 */
[----:B------:R-:W2:Y:S01]  /*6280*/  LDC.64 R84, c[0x0][0x9b0] ;  /* 0x00026c00ff547b82 */ /* 0x000ea20000000a00 */
[----:B------:R-:W-:Y:S01]  /*6290*/  LOP3.LUT R4, R6, 0x180, RZ, 0xc0, !PT ;  /* 0x0000018006047812 */ /* 0x000fe200078ec0ff */
[----:B------:R-:W-:Y:S01]  /*62a0*/  IMAD.U32 R37, R92, 0x10000, RZ ;  /* 0x000100005c257824 */ /* 0x000fe200078e00ff */
[----:B------:R-:W-:Y:S01]  /*62b0*/  LOP3.LUT R91, R91, 0xc00, RZ, 0xc0, !PT ;  /* 0x00000c005b5b7812 */ /* 0x000fe200078ec0ff */
[----:B------:R-:W-:Y:S01]  /*62c0*/  IMAD.MOV.U32 R36, RZ, RZ, RZ ;  /* 0x000000ffff247224 */ /* 0x000fe200078e00ff */
[----:B------:R-:W-:Y:S01]  /*62d0*/  LOP3.LUT R5, R4, 0x20, R5, 0xf8, !PT ;  /* 0x0000002004057812 */ /* 0x000fe200078ef805 */
[C---:B------:R-:W-:Y:S01]  /*62e0*/  IMAD.SHL.U32 R4, R92.reuse, 0x8, RZ ;  /* 0x000000085c047824 */ /* 0x040fe200078e00ff */
[----:B------:R-:W-:Y:S01]  /*62f0*/  LOP3.LUT R91, R91, 0x40, R6, 0xf8, !PT ;  /* 0x000000405b5b7812 */ /* 0x000fe200078ef806 */
[----:B------:R-:W3:Y:S01]  /*6300*/  LDC.64 R74, c[0x0][0x9a8] ;  /* 0x00026a00ff4a7b82 */ /* 0x000ee20000000a00 */
[----:B------:R-:W-:-:S02]  /*6310*/  LOP3.LUT R92, R92, 0x2, RZ, 0xc0, !PT ;  /* 0x000000025c5c7812 */ /* 0x000fc400078ec0ff */
[----:B------:R-:W-:Y:S02]  /*6320*/  CS2R R88, SRZ ;  /* 0x0000000000587805 */ /* 0x000fe4000001ff00 */
[----:B------:R-:W-:Y:S01]  /*6330*/  LOP3.LUT R4, R5, 0x30, R4, 0x78, !PT ;  /* 0x0000003005047812 */ /* 0x000fe200078e7804 */
[----:B------:R-:W-:Y:S01]  /*6340*/  IMAD.MOV.U32 R87, RZ, RZ, RZ ;  /* 0x000000ffff577224 */ /* 0x000fe200078e00ff */
[----:B------:R-:W-:Y:S01]  /*6350*/  LOP3.LUT R91, R91, 0x200, R6, 0xf8, !PT ;  /* 0x000002005b5b7812 */ /* 0x000fe200078ef806 */
[----:B------:R-:W4:Y:S01]  /*6360*/  LDCU UR60, c[0x0][0x370] ;  /* 0x00006e00ff3c77ac */ /* 0x000f220008000800 */
[----:B------:R-:W-:Y:S02]  /*6370*/  LOP3.LUT R37, R37, 0x600000, RZ, 0xc0, !PT ;  /* 0x0060000025257812 */ /* 0x000fe400078ec0ff */
[----:B------:R-:W-:Y:S01]  /*6380*/  LOP3.LUT R91, R91, R4, RZ, 0xfc, !PT ;  /* 0x000000045b5b7212 */ /* 0x000fe200078efcff */
[----:B-1----:R-:W-:Y:S01]  /*6390*/  ULEA UR49, UR4, UR49, 0x18 ;  /* 0x0000003104317291 */ /* 0x002fe2000f8ec0ff */
[----:B------:R-:W-:Y:S01]  /*63a0*/  IADD3 R106, PT, PT, -R92, RZ, RZ ;  /* 0x000000ff5c6a7210 */ /* 0x000fe20007ffe1ff */
[----:B------:R-:W1:Y:S01]  /*63b0*/  LDCU.128 UR4, c[0x0][0xb80] ;  /* 0x00017000ff0477ac */ /* 0x000e620008000c00 */
[----:B------:R-:W2:Y:S06]  /*63c0*/  LDCU UR48, c[0x0][0xc0c] ;  /* 0x00018180ff3077ac */ /* 0x000eac0008000800 */
[----:B------:R-:W4:Y:S01]  /*63d0*/  LDS R2, [UR49+0x2a0] ;  /* 0x0002a031ff027984 */ /* 0x000f220008000800 */
[----:B------:R-:W2:Y:S01]  /*63e0*/  LDCU UR38, c[0x0][0xc30] ;  /* 0x00018600ff2677ac */ /* 0x000ea20008000800 */
[----:B------:R-:W2:Y:S01]  /*63f0*/  LDCU.64 UR54, c[0x0][0x988] ;  /* 0x00013100ff3677ac */ /* 0x000ea20008000a00 */
[----:B------:R-:W2:Y:S01]  /*6400*/  LDCU.64 UR46, c[0x0][0xc28] ;  /* 0x00018500ff2e77ac */ /* 0x000ea20008000a00 */
[----:B-1----:R-:W-:Y:S01]  /*6410*/  IMAD.U32 R104, RZ, RZ, UR4 ;  /* 0x00000004ff687e24 */ /* 0x002fe2000f8e00ff */
[----:B------:R-:W-:Y:S01]  /*6420*/  MOV R101, UR7 ;  /* 0x0000000700657c02 */ /* 0x000fe20008000f00 */
[----:B------:R-:W-:Y:S01]  /*6430*/  IMAD.U32 R103, RZ, RZ, UR5 ;  /* 0x00000005ff677e24 */ /* 0x000fe2000f8e00ff */
[----:B------:R-:W1:Y:S01]  /*6440*/  LDCU.64 UR62, c[0x0][0x990] ;  /* 0x00013200ff3e77ac */ /* 0x000e620008000a00 */
[----:B------:R-:W-:Y:S01]  /*6450*/  IMAD.U32 R102, RZ, RZ, UR6 ;  /* 0x00000006ff667e24 */ /* 0x000fe2000f8e00ff */
[----:B------:R-:W2:Y:S01]  /*6460*/  LDCU.128 UR4, c[0x0][0xb90] ;  /* 0x00017200ff0477ac */ /* 0x000ea20008000c00 */
[----:B------:R-:W1:Y:S01]  /*6470*/  LDCU.128 UR56, c[0x0][0xc10] ;  /* 0x00018200ff3877ac */ /* 0x000e620008000c00 */
[----:B------:R-:W1:Y:S01]  /*6480*/  LDCU UR53, c[0x0][0x374] ;  /* 0x00006e80ff3577ac */ /* 0x000e620008000800 */
[----:B--2---:R-:W-:Y:S01]  /*6490*/  IMAD.U32 R100, RZ, RZ, UR4 ;  /* 0x00000004ff647e24 */ /* 0x004fe2000f8e00ff */
[----:B------:R-:W-:Y:S01]  /*64a0*/  UIADD3 UR4, UPT, UPT, UR49, 0x2400, URZ ;  /* 0x0000240031047890 */ /* 0x000fe2000fffe0ff */
[----:B------:R-:W-:Y:S01]  /*64b0*/  IMAD.U32 R99, RZ, RZ, UR5 ;  /* 0x00000005ff637e24 */ /* 0x000fe2000f8e00ff */
[----:B------:R-:W-:Y:S01]  /*64c0*/  UIADD3 UR5, UPT, UPT, UR49, 0x400, URZ ;  /* 0x0000040031057890 */ /* 0x000fe2000fffe0ff */
[C---:B----4-:R-:W-:Y:S01]  /*64d0*/  IADD3 R3, PT, PT, R2.reuse, 0x80, RZ ;  /* 0x0000008002037810 */ /* 0x050fe20007ffe0ff */
[----:B------:R-:W-:Y:S01]  /*64e0*/  IMAD.U32 R97, RZ, RZ, UR7 ;  /* 0x00000007ff617e24 */ /* 0x000fe2000f8e00ff */
[----:B------:R-:W-:Y:S01]  /*64f0*/  LOP3.LUT R2, R2, 0xffff, RZ, 0xc0, !PT ;  /* 0x0000ffff02027812 */ /* 0x000fe200078ec0ff */
[----:B------:R-:W-:Y:S01]  /*6500*/  IMAD.U32 R107, RZ, RZ, UR4 ;  /* 0x00000004ff6b7e24 */ /* 0x000fe2000f8e00ff */
[----:B------:R-:W-:Y:S01]  /*6510*/  LOP3.LUT R3, R3, 0xffff, RZ, 0xc0, !PT ;  /* 0x0000ffff03037812 */ /* 0x000fe200078ec0ff */
[----:B------:R-:W-:Y:S01]  /*6520*/  IMAD.U32 R96, RZ, RZ, UR5 ;  /* 0x00000005ff607e24 */ /* 0x000fe2000f8e00ff */
[----:B------:R-:W-:-:S03]  /*6530*/  MOV R98, UR6 ;  /* 0x0000000600627c02 */ /* 0x000fc60008000f00 */
[----:B-1-3--:R2:W-:Y:S04]  /*6540*/  STL.64 [R1], R2 ;  /* 0x0000000201007387 */ /* 0x00a5e80000100a00 */
.L_x_128:
[----:B--2---:R-:W-:Y:S04]  /*6550*/  SHF.L.U32 R3, R89, 0x1f, RZ ;  /* 0x0000001f59037819 */ /* 0x004fe800000006ff */
[----:B-1----:R-:W1:Y:S02]  /*6560*/  SYNCS.PHASECHK.TRANS64.TRYWAIT P0, [UR49+0x250], R3 ;  /* 0x00025003ff0075a7 */ /* 0x002e640008001131 */
[----:B-1----:R-:W-:Y:S05]  /*6570*/  @!P0 BRA `(.L_x_102) ;  /* 0x0000003c00648947 */ /* 0x002fea0003800000 */
.L_x_222:
[----:B------:R-:W2:Y:S01]  /*6580*/  LDS.128 R4, [UR49+0x290] ;  /* 0x00029031ff047984 */ /* 0x000ea20008000c00 */
[----:B------:R-:W-:Y:S01]  /*6590*/  UIADD3 UR4, UPT, UPT, UR49, 0x258, URZ ;  /* 0x0000025831047890 */ /* 0x000fe2000fffe0ff */
[----:B------:R-:W-:Y:S01]  /*65a0*/  IMAD R2, R36, 0x4, R1 ;  /* 0x0000000424027824 */ /* 0x000fe200078e0201 */
[----:B------:R-:W-:Y:S01]  /*65b0*/  UISETP.GE.AND UP0, UPT, UR39, 0x1, UPT ;  /* 0x000000012700788c */ /* 0x000fe2000bf06270 */
[----:B------:R-:W-:Y:S01]  /*65c0*/  @!PT LDS RZ, [RZ] ;  /* 0x00000000fffff984 */ /* 0x000fe20000000800 */
[----:B------:R-:W-:Y:S01]  /*65d0*/  @!PT LDS RZ, [RZ] ;  /* 0x00000000fffff984 */ /* 0x000fe20000000800 */
[----:B------:R-:W-:Y:S01]  /*65e0*/  @!PT LDS RZ, [RZ] ;  /* 0x00000000fffff984 */ /* 0x000fe20000000800 */
[----:B------:R-:W-:Y:S01]  /*65f0*/  @!PT LDS RZ, [RZ] ;  /* 0x00000000fffff984 */ /* 0x000fe20000000800 */
[----:B------:R3:W-:Y:S06]  /*6600*/  MEMBAR.ALL.CTA ;  /* 0x0000000000007992 */ /* 0x0007ec0000008000 */
[----:B---3--:R-:W3:Y:S01]  /*6610*/  FENCE.VIEW.ASYNC.S ;  /* 0x00000000000073c6 */ /* 0x008ee20000000000 */
[----:B------:R-:W-:Y:S09]  /*6620*/  UPRMT UR4, URZ, 0x654, UR4 ;  /* 0x00000654ff047896 */ /* 0x000ff20008000004 */
[----:B---3--:R-:W-:Y:S01]  /*6630*/  SYNCS.ARRIVE.TRANS64.RED.A1T0 RZ, [UR4], RZ ;  /* 0x000000ffffff79a7 */ /* 0x008fe20008100404 */
[----:B------:R-:W5:Y:S01]  /*6640*/  LDL R2, [R2] ;  /* 0x0000000002027983 */ /* 0x000f620000100800 */
[----:B--2---:R-:W-:Y:S11]  /*6650*/  LOP3.LUT P0, RZ, R6, 0x1, RZ, 0xc0, !PT ;  /* 0x0000000106ff7812 */ /* 0x004ff6000780c0ff */
[----:B------:R-:W-:Y:S02]  /*6660*/  @!UPT UIADD3 URZ, UPT, UPT, URZ, URZ, URZ ;  /* 0x000000fffffff290 */ /* 0x000fe4000fffe0ff */
[----:B------:R-:W-:Y:S01]  /*6670*/  VOTEU.ANY UP1, P0 ;  /* 0x0000000000ff7886 */ /* 0x000fe20000020100 */
[----:B------:R-:W-:Y:S01]  /*6680*/  PLOP3.LUT P0, PT, PT, PT, UP1, 0x80, 0x8 ;  /* 0x000000000008781c */ /* 0x000fe20003f0f018 */
[----:B------:R-:W-:Y:S11]  /*6690*/  UP2UR UR52, UPR, URZ, 0x2 ;  /* 0x00000002ff347883 */ /* 0x000ff60008000000 */
[----:B------:R-:W-:Y:S01]  /*66a0*/  @!UPT UIADD3 URZ, UPT, UPT, URZ, URZ, URZ ;  /* 0x000000fffffff290 */ /* 0x000fe2000fffe0ff */
[----:B-1----:R-:W-:Y:S02]  /*66b0*/  @P0 MOV R3, R4 ;  /* 0x0000000400030202 */ /* 0x002fe40000000f00 */
[----:B------:R-:W-:Y:S02]  /*66c0*/  @P0 LOP3.LUT R0, R5, 0xffff, RZ, 0xc0, !PT ;  /* 0x0000ffff05000812 */ /* 0x000fe400078ec0ff */
[----:B------:R-:W-:Y:S02]  /*66d0*/  @P0 R2UR UR5, R3 ;  /* 0x00000000030502ca */ /* 0x000fe400000e0000 */
[----:B------:R-:W-:Y:S11]  /*66e0*/  @P0 R2UR UR4, R0 ;  /* 0x00000000000402ca */ /* 0x000ff600000e0000 */
[----:B------:R-:W-:Y:S02]  /*66f0*/  @UP1 UMOV UR37, UR5 ;  /* 0x0000000500251c82 */ /* 0x000fe40008000000 */
[----:B------:R-:W-:Y:S01]  /*6700*/  @UP1 UMOV UR36, UR4 ;  /* 0x0000000400241c82 */ /* 0x000fe20008000000 */
[----:B------:R-:W-:Y:S05]  /*6710*/  BRA.U !UP0, `(.L_x_103) ;  /* 0x0000000108cc7547 */ /* 0x000fea000b800000 */
[----:B------:R-:W1:Y:S01]  /*6720*/  LDCU UR9, c[0x0][0xc20] ;  /* 0x00018400ff0977ac */ /* 0x000e620008000800 */
[----:B------:R-:W-:Y:S02]  /*6730*/  UIMAD.WIDE.U32 UR4, UR53, UR59, URZ ;  /* 0x0000003b350472a5 */ /* 0x000fe4000f8e00ff */
[----:B------:R-:W-:Y:S02]  /*6740*/  UIMAD.WIDE.U32 UR6, UR60, UR56, URZ ;  /* 0x000000383c0672a5 */ /* 0x000fe4000f8e00ff */
[----:B------:R-:W-:Y:S02]  /*6750*/  UIMAD.WIDE.U32 UR10, UR36, UR59, URZ ;  /* 0x0000003b240a72a5 */ /* 0x000fe4000f8e00ff */
[----:B------:R-:W-:Y:S02]  /*6760*/  UISETP.NE.AND UP0, UPT, UR58, 0x1, UPT ;  /* 0x000000013a00788c */ /* 0x000fe4000bf05270 */
[----:B------:R-:W-:Y:S02]  /*6770*/  UISETP.NE.AND UP1, UPT, UR48, 0x1, UPT ;  /* 0x000000013000788c */ /* 0x000fe4000bf25270 */
[----:B------:R-:W-:Y:S02]  /*6780*/  UISETP.NE.AND UP2, UPT, UR39, 0x1, UPT ;  /* 0x000000012700788c */ /* 0x000fe4000bf45270 */
[----:B------:R-:W-:Y:S01]  /*6790*/  UIMAD.WIDE.U32 UR12, UR37, UR56, URZ ;  /* 0x00000038250c72a5 */ /* 0x000fe2000f8e00ff */
[----:B------:R-:W-:Y:S01]  /*67a0*/  UMOV UR4, UR5 ;  /* 0x0000000500047c82 */ /* 0x000fe20008000000 */
[----:B------:R-:W-:Y:S01]  /*67b0*/  UMOV UR6, UR11 ;  /* 0x0000000b00067c82 */ /* 0x000fe20008000000 */
[----:B-1----:R-:W-:Y:S03]  /*67c0*/  USHF.R.U32.HI UR8, URZ, UR9, UR4 ;  /* 0x00000009ff087299 */ /* 0x002fe60008011604 */
[----:B------:R-:W-:Y:S02]  /*67d0*/  UMOV UR4, UR7 ;  /* 0x0000000700047c82 */ /* 0x000fe40008000000 */
[----:B------:R-:W-:Y:S02]  /*67e0*/  USHF.R.U32.HI UR5, URZ, UR57, UR4 ;  /* 0x00000039ff057299 */ /* 0x000fe40008011604 */
[----:B------:R-:W-:Y:S02]  /*67f0*/  USEL UR4, UR53, UR8, !UP0 ;  /* 0x0000000835047287 */ /* 0x000fe4000c000000 */
[----:B------:R-:W-:Y:S02]  /*6800*/  USHF.R.U32.HI UR8, URZ, UR9, UR6 ;  /* 0x00000009ff087299 */ /* 0x000fe40008011606 */
[----:B------:R-:W-:Y:S02]  /*6810*/  UIMAD.WIDE.U32 UR6, UR4, UR46, URZ ;  /* 0x0000002e040672a5 */ /* 0x000fe4000f8e00ff */
[----:B------:R-:W-:Y:S02]  /*6820*/  USEL UR9, UR60, UR5, !UP1 ;  /* 0x000000053c097287 */ /* 0x000fe4000c800000 */
[----:B------:R-:W-:Y:S02]  /*6830*/  USEL UR8, UR36, UR8, !UP0 ;  /* 0x0000000824087287 */ /* 0x000fe4000c000000 */
[----:B------:R-:W-:Y:S01]  /*6840*/  UIMAD.WIDE.U32 UR10, UR9, UR46, URZ ;  /* 0x0000002e090a72a5 */ /* 0x000fe2000f8e00ff */
[----:B------:R-:W-:Y:S01]  /*6850*/  UMOV UR6, UR7 ;  /* 0x0000000700067c82 */ /* 0x000fe20008000000 */
[----:B------:R-:W-:Y:S01]  /*6860*/  UMOV UR5, UR13 ;  /* 0x0000000d00057c82 */ /* 0x000fe20008000000 */
[----:B------:R-:W-:Y:S02]  /*6870*/  @UP2 USHF.R.U32.HI UR4, URZ, UR47, UR6 ;  /* 0x0000002fff042299 */ /* 0x000fe40008011606 */
[----:B------:R-:W-:Y:S02]  /*6880*/  USHF.R.U32.HI UR5, URZ, UR57, UR5 ;  /* 0x00000039ff057299 */ /* 0x000fe40008011605 */
[----:B------:R-:W-:Y:S02]  /*6890*/  UIMAD UR4, UR39, UR4, URZ ;  /* 0x00000004270472a4 */ /* 0x000fe4000f8e02ff */
[----:B------:R-:W-:Y:S02]  /*68a0*/  USEL UR5, UR37, UR5, !UP1 ;  /* 0x0000000525057287 */ /* 0x000fe4000c800000 */
[----:B------:R-:W-:Y:S01]  /*68b0*/  UISETP.GE.AND UP0, UPT, UR8, UR4, UPT ;  /* 0x000000040800728c */ /* 0x000fe2000bf06270 */
[----:B------:R-:W-:Y:S01]  /*68c0*/  UMOV UR6, UR11 ;  /* 0x0000000b00067c82 */ /* 0x000fe20008000000 */
[----:B------:R-:W-:Y:S02]  /*68d0*/  UIMAD.WIDE.U32 UR10, UR8, UR46, URZ ;  /* 0x0000002e080a72a5 */ /* 0x000fe4000f8e00ff */
[----:B------:R-:W-:Y:S04]  /*68e0*/  @UP2 USHF.R.U32.HI UR9, URZ, UR47, UR6 ;  /* 0x0000002fff092299 */ /* 0x000fe80008011606 */
[----:B------:R-:W-:Y:S01]  /*68f0*/  UIMAD UR6, UR39, UR9, URZ ;  /* 0x00000009270672a4 */ /* 0x000fe2000f8e02ff */
[----:B------:R-:W-:Y:S03]  /*6900*/  UMOV UR4, UR11 ;  /* 0x0000000b00047c82 */ /* 0x000fe60008000000 */
[----:B------:R-:W-:Y:S02]  /*6910*/  UISETP.GE.OR UP0, UPT, UR5, UR6, UP0 ;  /* 0x000000060500728c */ /* 0x000fe40008706670 */
[----:B------:R-:W-:Y:S02]  /*6920*/  USHF.R.U32.HI UR4, URZ, UR47, UR4 ;  /* 0x0000002fff047299 */ /* 0x000fe40008011604 */
[----:B------:R-:W-:Y:S02]  /*6930*/  UIMAD.WIDE.U32 UR6, UR5, UR46, URZ ;  /* 0x0000002e050672a5 */ /* 0x000fe4000f8e00ff */
[----:B------:R-:W-:Y:S02]  /*6940*/  USEL UR11, UR8, UR4, !UP2 ;  /* 0x00000004080b7287 */ /* 0x000fe4000d000000 */
[----:B------:R-:W-:Y:S02]  /*6950*/  UIADD3 UR6, UPT, UPT, -UR5, URZ, URZ ;  /* 0x000000ff05067290 */ /* 0x000fe4000fffe1ff */
[----:B------:R-:W-:Y:S02]  /*6960*/  UIADD3 UR10, UPT, UPT, -UR11, URZ, URZ ;  /* 0x000000ff0b0a7290 */ /* 0x000fe4000fffe1ff */
[----:B------:R-:W-:Y:S02]  /*6970*/  UIMAD UR6, UR48, UR6, UR37 ;  /* 0x00000006300672a4 */ /* 0x000fe4000f8e0225 */
[----:B------:R-:W-:Y:S01]  /*6980*/  UIMAD UR10, UR39, UR10, UR8 ;  /* 0x0000000a270a72a4 */ /* 0x000fe2000f8e0208 */
[----:B------:R-:W-:Y:S01]  /*6990*/  @!UP0 UMOV UR4, UR7 ;  /* 0x0000000700048c82 */ /* 0x000fe20008000000 */
[----:B------:R-:W-:Y:S02]  /*69a0*/  UIADD3 UR7, UPT, UPT, -UR8, URZ, URZ ;  /* 0x000000ff08077290 */ /* 0x000fe4000fffe1ff */
[----:B------:R-:W-:Y:S04]  /*69b0*/  @!UP0 USHF.R.U32.HI UR4, URZ, UR47, UR4 ;  /* 0x0000002fff048299 */ /* 0x000fe80008011604 */
[----:B------:R-:W-:Y:S04]  /*69c0*/  @!UP0 USEL UR4, UR5, UR4, !UP2 ;  /* 0x0000000405048287 */ /* 0x000fe8000d000000 */
[----:B------:R-:W-:Y:S02]  /*69d0*/  @!UP0 UIMAD UR9, UR9, UR10, UR4 ;  /* 0x0000000a090982a4 */ /* 0x000fe4000f8e0204 */
[----:B------:R-:W-:Y:S02]  /*69e0*/  @!UP0 UIADD3 UR10, UPT, UPT, UR11, -UR4, URZ ;  /* 0x800000040b0a8290 */ /* 0x000fe4000fffe0ff */
[----:B------:R-:W-:Y:S02]  /*69f0*/  UIMAD UR4, UR58, UR7, UR36 ;  /* 0x000000073a0472a4 */ /* 0x000fe4000f8e0224 */
[----:B------:R-:W-:Y:S03]  /*6a00*/  @!UP0 UIMAD UR8, UR10, UR39, UR5 ;  /* 0x000000270a0882a4 */ /* 0x000fe6000f8e0205 */
[----:B------:R-:W-:Y:S02]  /*6a10*/  @!UP0 UMOV UR5, UR9 ;  /* 0x0000000900058c82 */ /* 0x000fe40008000000 */
[----:B------:R-:W-:Y:S02]  /*6a20*/  UIMAD UR37, UR5, UR48, UR6 ;  /* 0x00000030052572a4 */ /* 0x000fe4000f8e0206 */
[----:B------:R-:W-:Y:S11]  /*6a30*/  UIMAD UR36, UR8, UR58, UR4 ;  /* 0x0000003a082472a4 */ /* 0x000ff6000f8e0204 */
[----:B------:R-:W-:Y:S01]  /*6a40*/  @!UPT UIADD3 URZ, UPT, UPT, URZ, URZ, URZ ;  /* 0x000000fffffff290 */ /* 0x000fe2000fffe0ff */
.L_x_103:
[----:B------:R-:W-:Y:S01]  /*6a50*/  UISETP.NE.AND UP0, UPT, UR38, 0x1, UPT ;  /* 0x000000012600788c */ /* 0x000fe2000bf05270 */
[----:B------:R-:W-:Y:S01]  /*6a60*/  @P0 SHF.R.U32.HI R4, RZ, 0x10, R5 ;  /* 0x00000010ff040819 */ /* 0x000fe20000011605 */
[----:B------:R-:W-:Y:S02]  /*6a70*/  UIADD3 UR11, UPT, UPT, UR49, 0x400, URZ ;  /* 0x00000400310b7890 */ /* 0x000fe4000fffe0ff */
[----:B------:R-:W-:Y:S01]  /*6a80*/  USHF.L.U32 UR41, UR24, 0x7, URZ ;  /* 0x0000000718297899 */ /* 0x000fe200080006ff */
[----:B------:R-:W-:Y:S06]  /*6a90*/  @P0 R2UR UR61, R4 ;  /* 0x00000000043d02ca */ /* 0x000fec00000e0000 */
[----:B------:R-:W1:Y:S01]  /*6aa0*/  @!UP0 LDCU.128 UR12, c[0x0][0xc10] ;  /* 0x00018200ff0c87ac */ /* 0x000e620008000c00 */
[----:B------:R-:W2:Y:S01]  /*6ab0*/  @!UP0 LDCU UR5, c[0x0][0xc0c] ;  /* 0x00018180ff0587ac */ /* 0x000ea20008000800 */
[----:B------:R-:W3:Y:S01]  /*6ac0*/  @!UP0 LDCU UR10, c[0x0][0xc20] ;  /* 0x00018400ff0a87ac */ /* 0x000ee20008000800 */
[----:B-1----:R-:W-:Y:S02]  /*6ad0*/  UIMAD.WIDE.U32 UR8, UR37, UR12, URZ ;  /* 0x0000000c250872a5 */ /* 0x002fe4000f8e00ff */
[----:B------:R-:W-:Y:S02]  /*6ae0*/  UIMAD.WIDE.U32 UR6, UR36, UR15, URZ ;  /* 0x0000000f240672a5 */ /* 0x000fe4000f8e00ff */
[----:B------:R-:W-:Y:S03]  /*6af0*/  @!UP0 UISETP.NE.AND UP1, UPT, UR14, 0x1, UPT ;  /* 0x000000010e00888c */ /* 0x000fe6000bf25270 */
[----:B------:R-:W-:Y:S01]  /*6b00*/  @!UP0 UMOV UR4, UR9 ;  /* 0x0000000900048c82 */ /* 0x000fe20008000000 */
[----:B--2---:R-:W-:Y:S02]  /*6b10*/  @!UP0 UISETP.NE.AND UP2, UPT, UR5, 0x1, UPT ;  /* 0x000000010500888c */ /* 0x004fe4000bf45270 */
[----:B------:R-:W-:Y:S01]  /*6b20*/  @!UP0 USHF.R.U32.HI UR4, URZ, UR13, UR4 ;  /* 0x0000000dff048299 */ /* 0x000fe20008011604 */
[----:B------:R-:W-:Y:S02]  /*6b30*/  @!UP0 UMOV UR6, UR7 ;  /* 0x0000000700068c82 */ /* 0x000fe40008000000 */
[----:B---3--:R-:W-:Y:S02]  /*6b40*/  @!UP0 USHF.R.U32.HI UR6, URZ, UR10, UR6 ;  /* 0x0000000aff068299 */ /* 0x008fe40008011606 */
[----:B------:R-:W-:Y:S02]  /*6b50*/  @!UP0 USEL UR7, UR37, UR4, !UP2 ;  /* 0x0000000425078287 */ /* 0x000fe4000d000000 */
[----:B------:R-:W-:Y:S04]  /*6b60*/  @!UP0 USEL UR6, UR36, UR6, !UP1 ;  /* 0x0000000624068287 */ /* 0x000fe8000c800000 */
[----:B------:R-:W-:Y:S02]  /*6b70*/  @!UP0 UIADD3 UR4, UPT, UPT, -UR7, UR6, URZ ;  /* 0x0000000607048290 */ /* 0x000fe4000fffe1ff */
[----:B------:R-:W-:Y:S02]  /*6b80*/  @!UP0 UIADD3 UR6, UPT, UPT, UR7, -UR6, URZ ;  /* 0x8000000607068290 */ /* 0x000fe4000fffe0ff */
[----:B------:R-:W-:Y:S02]  /*6b90*/  @!UP0 UIMAD UR37, UR4, UR5, UR37 ;  /* 0x00000005042582a4 */ /* 0x000fe4000f8e0225 */
[----:B------:R-:W-:Y:S02]  /*6ba0*/  @!UP0 UIMAD UR36, UR6, UR14, UR36 ;  /* 0x0000000e062482a4 */ /* 0x000fe4000f8e0224 */
[----:B------:R-:W-:Y:S09]  /*6bb0*/  ULOP3.LUT UP0, URZ, UR11, 0x1b0, URZ, 0xc0, !UPT ;  /* 0x000001b00bff7892 */ /* 0x000ff2000f80c0ff */
[----:B------:R-:W-:Y:S05]  /*6bc0*/  BRA.U !UP0, `(.L_x_104) ;  /* 0x0000000108407547 */ /* 0x000fea000b800000 */
[----:B------:R-:W1:Y:S01]  /*6bd0*/  LDCU.64 UR8, c[0x4][0x80] ;  /* 0x01001000ff0877ac */ /* 0x000e620008000a00 */
[----:B------:R-:W-:Y:S01]  /*6be0*/  MOV R15, 0x0 ;  /* 0x00000000000f7802 */ /* 0x000fe20000000f00 */
[----:B------:R-:W-:Y:S02]  /*6bf0*/  HFMA2 R12, -RZ, RZ, 0, 5.9604644775390625e-08 ;  /* 0x00000001ff0c7431 */ /* 0x000fe400000001ff */
[----:B------:R-:W-:Y:S02]  /*6c00*/  IMAD.MOV.U32 R8, RZ, RZ, 0x70 ;  /* 0x00000070ff087424 */ /* 0x000fe400078e00ff */
[----:B------:R-:W-:Y:S01]  /*6c10*/  IMAD.MOV.U32 R13, RZ, RZ, RZ ;  /* 0x000000ffff0d7224 */ /* 0x000fe200078e00ff */
[----:B------:R-:W2:Y:S01]  /*6c20*/  LDCU.64 UR6, c[0x4][0x88] ;  /* 0x01001100ff0677ac */ /* 0x000ea20008000a00 */
[----:B------:R-:W3:Y:S01]  /*6c30*/  LDC.64 R14, c[0x4][R15] ;  /* 0x010000000f0e7b82 */ /* 0x000ee20000000a00 */
[----:B------:R-:W4:Y:S01]  /*6c40*/  LDCU.64 UR4, c[0x4][0x8] ;  /* 0x01000100ff0477ac */ /* 0x000f220008000a00 */
[----:B-1----:R-:W-:Y:S01]  /*6c50*/  MOV R5, UR9 ;  /* 0x0000000900057c02 */ /* 0x002fe20008000f00 */
[----:B------:R-:W-:Y:S01]  /*6c60*/  IMAD.U32 R4, RZ, RZ, UR8 ;  /* 0x00000008ff047e24 */ /* 0x000fe2000f8e00ff */
[----:B--2---:R-:W-:Y:S01]  /*6c70*/  MOV R7, UR7 ;  /* 0x0000000700077c02 */ /* 0x004fe20008000f00 */
[----:B------:R-:W-:Y:S01]  /*6c80*/  IMAD.U32 R6, RZ, RZ, UR6 ;  /* 0x00000006ff067e24 */ /* 0x000fe2000f8e00ff */
[----:B----4-:R-:W-:Y:S01]  /*6c90*/  MOV R11, UR5 ;  /* 0x00000005000b7c02 */ /* 0x010fe20008000f00 */
[----:B------:R-:W-:Y:S02]  /*6ca0*/  IMAD.U32 R10, RZ, RZ, UR4 ;  /* 0x00000004ff0a7e24 */ /* 0x000fe4000f8e00ff */
[----:B------:R-:W-:Y:S07]  /*6cb0*/  LEPC R20, `(.L_x_104) ;  /* 0x000000001014794e */ /* 0x000fee0000000000 */
[----:B---3-5:R-:W-:Y:S05]  /*6cc0*/  CALL.ABS.NOINC R14 ;  /* 0x000000000e007343 */ /* 0x028fea0003c00000 */
.L_x_104:
[----:B------:R-:W-:Y:S01]  /*6cd0*/  LOP3.LUT P0, RZ, R107, 0x1b0, RZ, 0xc0, !PT ;  /* 0x000001b06bff7812 */ /* 0x000fe2000780c0ff */
[----:B------:R-:W-:Y:S11]  /*6ce0*/  BSSY.RECONVERGENT B6, `(.L_x_105) ;  /* 0x0000013000067945 */ /* 0x000ff60003800200 */
[----:B------:R-:W-:Y:S01]  /*6cf0*/  @!UPT UIADD3 URZ, UPT, UPT, URZ, URZ, URZ ;  /* 0x000000fffffff290 */ /* 0x000fe2000fffe0ff */
[----:B------:R-:W-:Y:S05]  /*6d00*/  @!P0 BRA `(.L_x_106) ;  /* 0x0000000000408947 */ /* 0x000fea0003800000 */
        /* <DEDUP_REMOVED lines=16> */
.L_x_106:
[----:B------:R-:W-:Y:S05]  /*6e10*/  BSYNC.RECONVERGENT B6 ;  /* 0x0000000000067941 */ /* 0x000fea0003800200 */
.L_x_105:
[----:B------:R-:W-:Y:S01]  /*6e20*/  R2UR UR4, R105 ;  /* 0x00000000690472ca */ /* 0x000fe200000e0000 */
[----:B------:R-:W-:Y:S01]  /*6e30*/  UISETP.NE.U32.AND UP0, UPT, UR62, URZ, UPT ;  /* 0x000000ff3e00728c */ /* 0x000fe2000bf05070 */
[----:B------:R-:W-:Y:S02]  /*6e40*/  ISETP.NE.U32.AND P4, PT, R84, RZ, PT ;  /* 0x000000ff5400720c */ /* 0x000fe40003f85070 */
[----:B------:R-:W-:Y:S01]  /*6e50*/  ISETP.NE.U32.AND P2, PT, RZ, UR54, PT ;  /* 0x00000036ff007c0c */ /* 0x000fe2000bf45070 */
[----:B------:R-:W-:Y:S01]  /*6e60*/  UISETP.NE.AND.EX UP1, UPT, UR63, URZ, UPT, UP0 ;  /* 0x000000ff3f00728c */ /* 0x000fe2000bf25300 */
[----:B------:R-:W-:Y:S01]  /*6e70*/  ISETP.NE.AND.EX P4, PT, R85, RZ, PT, P4 ;  /* 0x000000ff5500720c */ /* 0x000fe20003f85340 */
[----:B------:R-:W-:Y:S01]  /*6e80*/  UPLOP3.LUT UP0, UPT, UPT, UPT, UPT, 0x40, 0x4 ;  /* 0x000000000004789c */ /* 0x000fe20003f0e870 */
[----:B------:R-:W-:Y:S05]  /*6e90*/  ISETP.NE.AND.EX P2, PT, RZ, UR55, PT, P2 ;  /* 0x00000037ff007c0c */ /* 0x000fea000bf45320 */
[----:B------:R-:W-:Y:S06]  /*6ea0*/  UISETP.NE.AND UP2, UPT, UR4, URZ, UPT ;  /* 0x000000ff0400728c */ /* 0x000fec000bf45270 */
[----:B------:R-:W-:Y:S05]  /*6eb0*/  PLOP3.LUT P1, PT, PT, PT, UP2, 0x80, 0x8 ;  /* 0x000000000008781c */ /* 0x000fea0003f2f028 */
[----:B------:R-:W-:Y:S06]  /*6ec0*/  @UP2 UPLOP3.LUT UP0, UPT, UPT, UPT, UP1, 0x80, 0x8 ;  /* 0x000000000008289c */ /* 0x000fec0003f0f010 */
[----:B------:R-:W-:Y:S01]  /*6ed0*/  PLOP3.LUT P0, PT, PT, PT, UP0, 0x80, 0x8 ;  /* 0x000000000008781c */ /* 0x000fe20003f0f008 */
[----:B------:R-:W-:Y:S01]  /*6ee0*/  @!UPT UIADD3 URZ, UPT, UPT, URZ, URZ, URZ ;  /* 0x000000fffffff290 */ /* 0x000fe2000fffe0ff */
[----:B------:R-:W-:Y:S11]  /*6ef0*/  BRA.U !UP1, `(.L_x_107) ;  /* 0x00000001093c7547 */ /* 0x000ff6000b800000 */
[----:B------:R-:W-:Y:S01]  /*6f00*/  UISETP.NE.U32.AND UP0, UPT, UR54, URZ, UPT ;  /* 0x000000ff3600728c */ /* 0x000fe2000bf05070 */
[----:B------:R-:W-:Y:S01]  /*6f10*/  HFMA2 R0, -RZ, RZ, 0, 5.9604644775390625e-08 ;  /* 0x00000001ff007431 */ /* 0x000fe200000001ff */
[----:B------:R-:W1:Y:S01]  /*6f20*/  LDCU.64 UR8, c[0x0][0x358] ;  /* 0x00006b00ff0877ac */ /* 0x000e620008000a00 */
[----:B------:R-:W-:Y:S01]  /*6f30*/  IMAD.MOV.U32 R94, RZ, RZ, 0x1 ;  /* 0x00000001ff5e7424 */ /* 0x000fe200078e00ff */
[----:B------:R-:W-:Y:S06]  /*6f40*/  UISETP.NE.AND.EX UP0, UPT, UR55, URZ, UPT, UP0 ;  /* 0x000000ff3700728c */ /* 0x000fec000bf05300 */
[----:B------:R-:W-:Y:S05]  /*6f50*/  PLOP3.LUT P3, PT, PT, PT, UP0, 0x80, 0x8 ;  /* 0x000000000008781c */ /* 0x000fea0003f6f008 */
[----:B------:R-:W2:Y:S01]  /*6f60*/  @UP0 LDCU.64 UR4, c[0x0][0x988] ;  /* 0x00013100ff0407ac */ /* 0x000ea20008000a00 */
[----:B------:R-:W-:Y:S07]  /*6f70*/  @UP0 UIMAD UR6, UR51, UR62, URZ ;  /* 0x0000003e330602a4 */ /* 0x000fee000f8e02ff */
[----:B------:R-:W-:Y:S01]  /*6f80*/  @!P3 PRMT R94, R0, 0x7610, R94 ;  /* 0x00007610005eb816 */ /* 0x000fe2000000005e */
[----:B--2---:R-:W-:Y:S06]  /*6f90*/  @UP0 UIMAD.WIDE UR4, UR6, 0x4, UR4 ;  /* 0x00000004060408a5 */ /* 0x004fec000f8e0204 */
[----:B------:R-:W-:Y:S01]  /*6fa0*/  IMAD.U32 R4, RZ, RZ, UR4 ;  /* 0x00000004ff047e24 */ /* 0x000fe2000f8e00ff */
[----:B------:R-:W-:Y:S04]  /*6fb0*/  MOV R5, UR5 ;  /* 0x0000000500057c02 */ /* 0x000fe80008000f00 */
[----:B------:R-:W2:Y:S01]  /*6fc0*/  @!UP0 LDCU UR4, c[0x0][0x980] ;  /* 0x00013000ff0487ac */ /* 0x000ea20008000800 */
[----:B-1---5:R1:W5:Y:S02]  /*6fd0*/  @P3 LDG.E R41, desc[UR8][R4.64] ;  /* 0x0000000804293981 */ /* 0x022364000c1e1900 */
[----:B-12---:R-:W-:Y:S02]  /*6fe0*/  @!P3 IMAD.U32 R41, RZ, RZ, UR4 ;  /* 0x00000004ff29be24 */ /* 0x006fe4000f8e00ff */
.L_x_107:
[----:B------:R-:W-:Y:S05]  /*6ff0*/  @!P4 BRA `(.L_x_108) ;  /* 0x000000000024c947 */ /* 0x000fea0003800000 */
[----:B------:R-:W-:Y:S01]  /*7000*/  ISETP.NE.U32.AND P3, PT, R74, RZ, PT ;  /* 0x000000ff4a00720c */ /* 0x000fe20003f65070 */
[----:B------:R-:W1:Y:S03]  /*7010*/  LDCU.64 UR4, c[0x0][0x358] ;  /* 0x00006b00ff0477ac */ /* 0x000e660008000a00 */
[----:B------:R-:W-:Y:S11]  /*7020*/  ISETP.NE.AND.EX P3, PT, R75, RZ, PT, P3 ;  /* 0x000000ff4b00720c */ /* 0x000ff60003f65330 */
[----:B------:R-:W-:Y:S02]  /*7030*/  @!UPT UIADD3 URZ, UPT, UPT, URZ, URZ, URZ ;  /* 0x000000fffffff290 */ /* 0x000fe4000fffe0ff */
[----:B------:R-:W2:Y:S01]  /*7040*/  @P3 LDC.64 R4, c[0x0][0x9a8] ;  /* 0x00026a00ff043b82 */ /* 0x000ea20000000a00 */
[----:B------:R-:W-:Y:S04]  /*7050*/  @P3 IMAD R0, R84, UR51, RZ ;  /* 0x0000003354003c24 */ /* 0x000fe8000f8e02ff */
[----:B--2---:R-:W-:Y:S05]  /*7060*/  @P3 IMAD.WIDE R4, R0, 0x4, R4 ;  /* 0x0000000400043825 */ /* 0x004fea00078e0204 */
[----:B-1---5:R1:W5:Y:S02]  /*7070*/  @P3 LDG.E R38, desc[UR4][R4.64] ;  /* 0x0000000404263981 */ /* 0x022364000c1e1900 */
[----:B-1----:R-:W2:Y:S02]  /*7080*/  @!P3 LDC R38, c[0x0][0x9a0] ;  /* 0x00026800ff26bb82 */ /* 0x002ea40000000800 */
.L_x_108:
[----:B-----5:R-:W-:Y:S01]  /*7090*/  FSETP.NEU.AND P4, PT, R41, RZ, PT ;  /* 0x000000ff2900720b */ /* 0x020fe20003f8d000 */
[----:B------:R-:W-:Y:S01]  /*70a0*/  USHF.L.U32 UR8, UR50, 0x6, URZ ;  /* 0x0000000632087899 */ /* 0x000fe200080006ff */
[----:B------:R-:W-:Y:S01]  /*70b0*/  SEL R6, RZ, 0xffffffff, P2 ;  /* 0xffffffffff067807 */ /* 0x000fe20001000000 */
[----:B------:R-:W-:Y:S01]  /*70c0*/  BSSY B1, `(.L_x_109) ;  /* 0x000005d000017945 */ /* 0x000fe20003800000 */
[----:B------:R-:W-:Y:S01]  /*70d0*/  LOP3.LUT P3, RZ, R94, 0xff, RZ, 0xc0, !PT ;  /* 0x000000ff5eff7812 */ /* 0x000fe2000786c0ff */
[----:B------:R-:W-:Y:S01]  /*70e0*/  IMAD.MOV.U32 R118, RZ, RZ, 0x1 ;  /* 0x00000001ff767424 */ /* 0x000fe200078e00ff */
[----:B------:R-:W-:Y:S01]  /*70f0*/  @P1 SEL R3, RZ, 0xffffffff, P4 ;  /* 0xffffffffff031807 */ /* 0x000fe20002000000 */
[----:B------:R-:W-:Y:S01]  /*7100*/  IMAD.U32 R111, RZ, RZ, UR8 ;  /* 0x00000008ff6f7e24 */ /* 0x000fe2000f8e00ff */
[----:B------:R-:W-:Y:S01]  /*7110*/  LEA R0, R88, UR49, 0x3 ;  /* 0x0000003158007c11 */ /* 0x000fe2000f8e18ff */
[----:B------:R-:W-:Y:S01]  /*7120*/  IMAD.IADD R39, R37, 0x1, R2 ;  /* 0x0000000125277824 */ /* 0x000fe200078e0202 */
[----:B------:R-:W-:Y:S02]  /*7130*/  @P0 SEL R3, R6, R3, !P3 ;  /* 0x0000000306030207 */ /* 0x000fe40005800000 */
[----:B------:R-:W-:Y:S02]  /*7140*/  CS2R R82, SRZ ;  /* 0x0000000000527805 */ /* 0x000fe4000001ff00 */
[----:B------:R-:W-:Y:S02]  /*7150*/  R2UR UR4, R103 ;  /* 0x00000000670472ca */ /* 0x000fe400000e0000 */
[----:B------:R-:W-:Y:S02]  /*7160*/  CS2R R80, SRZ ;  /* 0x0000000000507805 */ /* 0x000fe4000001ff00 */
[----:B------:R-:W-:Y:S02]  /*7170*/  @P1 LOP3.LUT R3, R3, 0x1, RZ, 0xc0, !PT ;  /* 0x0000000103031812 */ /* 0x000fe400078ec0ff */
[----:B------:R-:W-:Y:S02]  /*7180*/  CS2R R78, SRZ ;  /* 0x00000000004e7805 */ /* 0x000fe4000001ff00 */
[----:B------:R-:W-:Y:S02]  /*7190*/  R2UR UR7, R102 ;  /* 0x00000000660772ca */ /* 0x000fe400000e0000 */
[----:B------:R-:W-:Y:S02]  /*71a0*/  CS2R R76, SRZ ;  /* 0x00000000004c7805 */ /* 0x000fe4000001ff00 */
[----:B------:R-:W-:Y:S02]  /*71b0*/  ISETP.NE.U32.OR P6, PT, R3, 0x1, !P1 ;  /* 0x000000010300780c */ /* 0x000fe40004fc5470 */
[----:B------:R-:W-:Y:S02]  /*71c0*/  R2UR UR11, R104 ;  /* 0x00000000680b72ca */ /* 0x000fe400000e0000 */
[----:B------:R-:W-:Y:S02]  /*71d0*/  R2UR UR6, R100 ;  /* 0x00000000640672ca */ /* 0x000fe400000e0000 */
[----:B------:R-:W-:Y:S01]  /*71e0*/  R2UR UR13, R99 ;  /* 0x00000000630d72ca */ /* 0x000fe200000e0000 */
[----:B------:R-:W-:Y:S01]  /*71f0*/  UIMAD.WIDE.U32 UR4, UR8, UR4, URZ ;  /* 0x00000004080472a5 */ /* 0x000fe2000f8e00ff */
[----:B------:R-:W-:Y:S02]  /*7200*/  LEA R117, R36, UR49, 0x3 ;  /* 0x0000003124757c11 */ /* 0x000fe4000f8e18ff */
[----:B------:R-:W-:Y:S01]  /*7210*/  SHF.L.U32 R4, R90, 0x1f, RZ ;  /* 0x0000001f5a047819 */ /* 0x000fe200000006ff */
[----:B------:R-:W-:Y:S01]  /*7220*/  USHF.R.U32.HI UR5, URZ, UR7, UR5 ;  /* 0x00000007ff057299 */ /* 0x000fe20008011605 */
[----:B------:R-:W-:Y:S02]  /*7230*/  R2UR UR10, R101 ;  /* 0x00000000650a72ca */ /* 0x000fe400000e0000 */
[----:B------:R-:W-:Y:S01]  /*7240*/  @P6 SHF.L.U32 R9, R87, 0x1f, RZ ;  /* 0x0000001f57096819 */ /* 0x000fe200000006ff */
[----:B------:R-:W-:Y:S01]  /*7250*/  UISETP.NE.AND UP0, UPT, UR11, 0x1, UPT ;  /* 0x000000010b00788c */ /* 0x000fe2000bf05270 */
[----:B------:R-:W-:Y:S02]  /*7260*/  R2UR UR12, R97 ;  /* 0x00000000610c72ca */ /* 0x000fe400000e0000 */
[----:B------:R-:W1:Y:S01]  /*7270*/  @P6 SYNCS.PHASECHK.TRANS64.TRYWAIT P1, [R0+URZ+0x220], R9 ;  /* 0x00022009000065a7 */ /* 0x000e6200080211ff */
[----:B------:R-:W-:Y:S01]  /*7280*/  USEL UR5, UR8, UR5, !UP0 ;  /* 0x0000000508057287 */ /* 0x000fe2000c000000 */
[----:B------:R-:W-:Y:S02]  /*7290*/  R2UR UR9, R98 ;  /* 0x00000000620972ca */ /* 0x000fe400000e0000 */
[----:B------:R-:W-:Y:S01]  /*72a0*/  PLOP3.LUT P2, PT, PT, PT, UP1, 0x80, 0x8 ;  /* 0x000000000008781c */ /* 0x000fe20003f4f018 */
[----:B------:R-:W-:Y:S01]  /*72b0*/  UIMAD.WIDE.U32 UR6, UR5, UR6, URZ ;  /* 0x00000006050672a5 */ /* 0x000fe2000f8e00ff */
[----:B------:R-:W-:Y:S01]  /*72c0*/  SEL R3, RZ, 0xffffffff, P4 ;  /* 0xffffffffff037807 */ /* 0x000fe20002000000 */
[----:B------:R-:W-:Y:S01]  /*72d0*/  UISETP.NE.AND UP0, UPT, UR10, 0x1, UPT ;  /* 0x000000010a00788c */ /* 0x000fe2000bf05270 */
[----:B------:R-:W-:Y:S01]  /*72e0*/  IMAD.U32 R110, RZ, RZ, UR5 ;  /* 0x00000005ff6e7e24 */ /* 0x000fe2000f8e00ff */
[----:B------:R-:W-:Y:S03]  /*72f0*/  P2R R112, PR, RZ, 0x40 ;  /* 0x00000040ff707803 */ /* 0x000fe60000000000 */
[----:B------:R-:W-:Y:S02]  /*7300*/  UMOV UR4, UR7 ;  /* 0x0000000700047c82 */ /* 0x000fe40008000000 */
[----:B------:R-:W-:Y:S01]  /*7310*/  USHF.R.U32.HI UR4, URZ, UR13, UR4 ;  /* 0x0000000dff047299 */ /* 0x000fe20008011604 */
[----:B------:R3:W4:Y:S02]  /*7320*/  SYNCS.PHASECHK.TRANS64.TRYWAIT P0, [R117+URZ+0x260], R4 ;  /* 0x00026004750075a7 */ /* 0x00072400080011ff */
[----:B------:R-:W-:Y:S01]  /*7330*/  @P2 SEL R3, R6, R3, !P3 ;  /* 0x0000000306032207 */ /* 0x000fe20005800000 */
[----:B------:R-:W-:Y:S01]  /*7340*/  IMAD R6, RZ, RZ, -UR5 ;  /* 0x80000005ff067e24 */ /* 0x000fe2000f8e02ff */
[----:B------:R-:W-:Y:S02]  /*7350*/  USEL UR4, UR5, UR4, !UP0 ;  /* 0x0000000405047287 */ /* 0x000fe4000c000000 */
[----:B------:R-:W-:Y:S01]  /*7360*/  UISETP.NE.AND UP0, UPT, UR9, 0x1, UPT ;  /* 0x000000010900788c */ /* 0x000fe2000bf05270 */
[----:B------:R-:W-:Y:S01]  /*7370*/  IMAD R111, R6, UR11, R111 ;  /* 0x0000000b066f7c24 */ /* 0x000fe2000f8e026f */
[----:B------:R-:W-:Y:S01]  /*7380*/  LOP3.LUT R3, R3, 0x1, RZ, 0xc0, !PT ;  /* 0x0000000103037812 */ /* 0x000fe200078ec0ff */
[----:B------:R-:W-:Y:S01]  /*7390*/  UIMAD.WIDE.U32 UR6, UR4, UR12, URZ ;  /* 0x0000000c040672a5 */ /* 0x000fe2000f8e00ff */
[----:B------:R-:W-:Y:S01]  /*73a0*/  IMAD.U32 R109, RZ, RZ, UR4 ;  /* 0x00000004ff6d7e24 */ /* 0x000fe2000f8e00ff */
[----:B------:R-:W2:Y:S01]  /*73b0*/  LDCU UR12, c[0x0][0xba0] ;  /* 0x00017400ff0c77ac */ /* 0x000ea20008000800 */
[----:B------:R-:W-:Y:S01]  /*73c0*/  PLOP3.LUT P2, PT, PT, PT, UP0, 0x80, 0x8 ;  /* 0x000000000008781c */ /* 0x000fe20003f4f008 */
[----:B------:R-:W-:Y:S01]  /*73d0*/  IMAD R7, RZ, RZ, -UR4 ;  /* 0x80000004ff077e24 */ /* 0x000fe2000f8e02ff */
[----:B------:R-:W-:Y:S01]  /*73e0*/  ISETP.NE.U32.AND P5, PT, R3, 0x1, PT ;  /* 0x000000010300780c */ /* 0x000fe20003fa5070 */
[----:B------:R-:W-:Y:S01]  /*73f0*/  IMAD.U32 R108, RZ, RZ, UR4 ;  /* 0x00000004ff6c7e24 */ /* 0x000fe2000f8e00ff */
[----:B------:R-:W-:Y:S01]  /*7400*/  UMOV UR6, UR7 ;  /* 0x0000000700067c82 */ /* 0x000fe20008000000 */
[----:B------:R-:W-:Y:S01]  /*7410*/  IMAD R110, R7, UR10, R110 ;  /* 0x0000000a076e7c24 */ /* 0x000fe2000f8e026e */
[----:B------:R-:W-:Y:S02]  /*7420*/  P2R R119, PR, RZ, 0x20 ;  /* 0x00000020ff777803 */ /* 0x000fe40000000000 */
[----:B-1----:R-:W-:Y:S01]  /*7430*/  @P6 SEL R118, RZ, 0x1, !P1 ;  /* 0x00000001ff766807 */ /* 0x002fe20004800000 */
[----:B--2---:R-:W-:Y:S06]  /*7440*/  USHF.R.U32.HI UR6, URZ, UR12, UR6 ;  /* 0x0000000cff067299 */ /* 0x004fec0008011606 */
[----:B------:R-:W-:Y:S05]  /*7450*/  SEL R109, R109, UR6, !P2 ;  /* 0x000000066d6d7c07 */ /* 0x000fea000d000000 */
[----:B------:R-:W-:Y:S04]  /*7460*/  IMAD.MOV R5, RZ, RZ, -R109 ;  /* 0x000000ffff057224 */ /* 0x000fe800078e0a6d */
[----:B------:R-:W-:Y:S01]  /*7470*/  IMAD R108, R5, UR9, R108 ;  /* 0x00000009056c7c24 */ /* 0x000fe2000f8e026c */
[----:B---34-:R-:W-:Y:S06]  /*7480*/  @!P6 BRA `(.L_x_110) ;  /* 0x000000000080e947 */ /* 0x018fec0003800000 */
[----:B------:R-:W-:Y:S01]  /*7490*/  @P5 IMAD R6, R88, 0x1000, R91 ;  /* 0x0000100058065824 */ /* 0x000fe200078e025b */
[----:B------:R-:W1:Y:S01]  /*74a0*/  S2R R2, SR_CgaCtaId ;  /* 0x0000000000027919 */ /* 0x000e620000008800 */
[----:B------:R-:W-:Y:S01]  /*74b0*/  ISETP.NE.AND P1, PT, R118, RZ, PT ;  /* 0x000000ff7600720c */ /* 0x000fe20003f25270 */
[----:B------:R-:W-:Y:S01]  /*74c0*/  BSSY B0, `(.L_x_111) ;  /* 0x000000b000007945 */ /* 0x000fe20003800000 */
[----:B------:R-:W-:Y:S01]  /*74d0*/  @P5 VIADD R5, R6, UR49 ;  /* 0x0000003106055c36 */ /* 0x000fe20008000000 */
[----:B------:R-:W-:Y:S02]  /*74e0*/  CS2R R78, SRZ ;  /* 0x00000000004e7805 */ /* 0x000fe4000001ff00 */
[----:B------:R-:W-:Y:S02]  /*74f0*/  CS2R R76, SRZ ;  /* 0x00000000004c7805 */ /* 0x000fe4000001ff00 */
[----:B------:R-:W-:Y:S01]  /*7500*/  CS2R R82, SRZ ;  /* 0x0000000000527805 */ /* 0x000fe2000001ff00 */
[----:B------:R-:W-:Y:S01]  /*7510*/  @P5 IMAD R5, R92, -0x10, R5 ;  /* 0xfffffff05c055824 */ /* 0x000fe200078e0205 */
[----:B------:R-:W-:Y:S04]  /*7520*/  CS2R R80, SRZ ;  /* 0x0000000000507805 */ /* 0x000fe8000001ff00 */
[----:B------:R-:W-:Y:S05]  /*7530*/  @P1 BRA `(.L_x_112) ;  /* 0x00000000000c1947 */ /* 0x000fea0003800000 */
[----:B------:R-:W-:Y:S04]  /*7540*/  SHF.L.U32 R3, R87, 0x1f, RZ ;  /* 0x0000001f57037819 */ /* 0x000fe800000006ff */
[----:B------:R-:W2:Y:S02]  /*7550*/  SYNCS.PHASECHK.TRANS64.TRYWAIT P1, [R0+URZ+0x220], R3 ;  /* 0x00022003000075a7 */ /* 0x000ea400080211ff */
[----:B--2---:R-:W-:Y:S05]  /*7560*/  @!P1 BRA `(.L_x_113) ;  /* 0x0000002c00809947 */ /* 0x004fea0003800000 */
.L_x_112:
[----:B------:R-:W-:Y:S05]  /*7570*/  BSYNC B0 ;  /* 0x0000000000007941 */ /* 0x000fea0003800000 */
.L_x_111:
[----:B------:R-:W-:Y:S01]  /*7580*/  ISETP.NE.AND P1, PT, R119, RZ, PT ;  /* 0x000000ff7700720c */ /* 0x000fe20003f25270 */
[----:B--2---:R-:W-:Y:S02]  /*7590*/  VIADD R3, R0, 0x230 ;  /* 0x0000023000037836 */ /* 0x004fe40000000000 */
[----:B------:R-:W-:Y:S03]  /*75a0*/  VIADD R88, R88, 0x1 ;  /* 0x0000000158587836 */ /* 0x000fe60000000000 */
[----:B-1----:R-:W-:Y:S07]  /*75b0*/  PRMT R2, R2, 0x654, R3 ;  /* 0x0000065402027816 */ /* 0x002fee0000000003 */
[----:B------:R1:W2:Y:S04]  /*75c0*/  @P1 LDS.128 R76, [R6+UR49+0x400] ;  /* 0x00040031064c1984 */ /* 0x0002a80008000c00 */
[----:B------:R1:W3:Y:S01]  /*75d0*/  @P1 LDS.128 R80, [R5+0x410] ;  /* 0x0004100005501984 */ /* 0x0002e20000000c00 */
[C---:B------:R-:W-:Y:S01]  /*75e0*/  ISETP.NE.AND P1, PT, R88.reuse, 0x2, PT ;  /* 0x000000025800780c */ /* 0x040fe20003f25270 */
[----:B------:R-:W-:Y:S01]  /*75f0*/  @!PT LDS RZ, [RZ] ;  /* 0x00000000fffff984 */ /* 0x000fe20000000800 */
[----:B------:R-:W-:Y:S01]  /*7600*/  @!PT LDS RZ, [RZ] ;  /* 0x00000000fffff984 */ /* 0x000fe20000000800 */
[----:B------:R-:W-:Y:S01]  /*7610*/  @!PT LDS RZ, [RZ] ;  /* 0x00000000fffff984 */ /* 0x000fe20000000800 */
[----:B------:R-:W-:Y:S01]  /*7620*/  @!PT LDS RZ, [RZ] ;  /* 0x00000000fffff984 */ /* 0x000fe20000000800 */
[----:B------:R4:W-:Y:S06]  /*7630*/  MEMBAR.ALL.CTA ;  /* 0x0000000000007992 */ /* 0x0009ec0000008000 */
[----:B----4-:R-:W4:Y:S01]  /*7640*/  FENCE.VIEW.ASYNC.S ;  /* 0x00000000000073c6 */ /* 0x010f220000000000 */
[----:B------:R-:W-:Y:S02]  /*7650*/  SEL R0, RZ, 0x1, P1 ;  /* 0x00000001ff007807 */ /* 0x000fe40000800000 */
[----:B------:R-:W-:Y:S02]  /*7660*/  SEL R88, R88, RZ, P1 ;  /* 0x000000ff58587207 */ /* 0x000fe40000800000 */
[----:B------:R-:W-:Y:S01]  /*7670*/  LOP3.LUT R87, R87, R0, RZ, 0x3c, !PT ;  /* 0x0000000057577212 */ /* 0x000fe200078e3cff */
[----:B----4-:R1:W-:Y:S06]  /*7680*/  SYNCS.ARRIVE.TRANS64.RED.A1T0 RZ, [R2+URZ], RZ ;  /* 0x000000ff02ff79a7 */ /* 0x0103ec00081004ff */
.L_x_110:
[----:B------:R-:W-:Y:S05]  /*7690*/  BSYNC B1 ;  /* 0x0000000000017941 */ /* 0x000fea0003800000 */
.L_x_109:
[----:B------:R-:W-:Y:S04]  /*76a0*/  SHF.R.U32.HI R0, RZ, 0x15, R39 ;  /* 0x00000015ff007819 */ /* 0x000fe80000011627 */
[----:B------:R-:W-:Y:S01]  /*76b0*/  LOP3.LUT P1, RZ, R0, 0x3, R95, 0x48, !PT ;  /* 0x0000000300ff7812 */ /* 0x000fe2000782485f */
[----:B------:R-:W-:Y:S01]  /*76c0*/  @!UPT UIADD3 URZ, UPT, UPT, URZ, URZ, URZ ;  /* 0x000000fffffff290 */ /* 0x000fe2000fffe0ff */
[----:B------:R-:W-:Y:S11]  /*76d0*/  @P0 BRA `(.L_x_114) ;  /* 0x0000000000080947 */ /* 0x000ff60003800000 */
[----:B------:R-:W4:Y:S02]  /*76e0*/  SYNCS.PHASECHK.TRANS64.TRYWAIT P0, [R117+URZ+0x260], R4 ;  /* 0x00026004750075a7 */ /* 0x000f2400080011ff */
[----:B----4-:R-:W-:Y:S05]  /*76f0*/  @!P0 BRA `(.L_x_115) ;  /* 0x0000002c00308947 */ /* 0x010fea0003800000 */
.L_x_114:
[----:B------:R-:W-:Y:S04]  /*7700*/  BSSY.RECONVERGENT B6, `(.L_x_116) ;  /* 0x0000012000067945 */ /* 0x000fe80003800200 */
[----:B------:R-:W-:Y:S05]  /*7710*/  @!P1 BRA `(.L_x_117) ;  /* 0x0000000000409947 */ /* 0x000fea0003800000 */
[----:B------:R-:W5:Y:S01]  /*7720*/  LDCU.64 UR8, c[0x4][0x70] ;  /* 0x01000e00ff0877ac */ /* 0x000f620008000a00 */
[----:B------:R-:W-:Y:S01]  /*7730*/  MOV R3, 0x0 ;  /* 0x0000000000037802 */ /* 0x000fe20000000f00 */
[----:B------:R-:W-:Y:S02]  /*7740*/  HFMA2 R12, -RZ, RZ, 0, 5.9604644775390625e-08 ;  /* 0x00000001ff0c7431 */ /* 0x000fe400000001ff */
[----:B------:R-:W-:Y:S02]  /*7750*/  IMAD.MOV.U32 R8, RZ, RZ, 0x192 ;  /* 0x00000192ff087424 */ /* 0x000fe400078e00ff */
[----:B------:R-:W-:Y:S01]  /*7760*/  IMAD.MOV.U32 R13, RZ, RZ, RZ ;  /* 0x000000ffff0d7224 */ /* 0x000fe200078e00ff */
[----:B------:R-:W2:Y:S01]  /*7770*/  LDCU.64 UR6, c[0x4][0x78] ;  /* 0x01000f00ff0677ac */ /* 0x000ea20008000a00 */
[----:B-1----:R-:W1:Y:S01]  /*7780*/  LDC.64 R2, c[0x4][R3] ;  /* 0x0100000003027b82 */ /* 0x002e620000000a00 */
[----:B------:R-:W3:Y:S01]  /*7790*/  LDCU.64 UR4, c[0x4][0x10] ;  /* 0x01000200ff0477ac */ /* 0x000ee20008000a00 */
[----:B-----5:R-:W-:Y:S01]  /*77a0*/  MOV R5, UR9 ;  /* 0x0000000900057c02 */ /* 0x020fe20008000f00 */
[----:B----4-:R-:W-:Y:S01]  /*77b0*/  IMAD.U32 R4, RZ, RZ, UR8 ;  /* 0x00000008ff047e24 */ /* 0x010fe2000f8e00ff */
[----:B--2---:R-:W-:Y:S01]  /*77c0*/  MOV R7, UR7 ;  /* 0x0000000700077c02 */ /* 0x004fe20008000f00 */
[----:B------:R-:W-:Y:S01]  /*77d0*/  IMAD.U32 R6, RZ, RZ, UR6 ;  /* 0x00000006ff067e24 */ /* 0x000fe2000f8e00ff */
[----:B---3--:R-:W-:Y:S01]  /*77e0*/  MOV R11, UR5 ;  /* 0x00000005000b7c02 */ /* 0x008fe20008000f00 */
[----:B------:R-:W-:Y:S02]  /*77f0*/  IMAD.U32 R10, RZ, RZ, UR4 ;  /* 0x00000004ff0a7e24 */ /* 0x000fe4000f8e00ff */
[----:B------:R-:W-:Y:S07]  /*7800*/  LEPC R20, `(.L_x_117) ;  /* 0x000000001014794e */ /* 0x000fee0000000000 */
[----:B-1----:R-:W-:Y:S05]  /*7810*/  CALL.ABS.NOINC R2 ;  /* 0x0000000002007343 */ /* 0x002fea0003c00000 */
.L_x_117:
[----:B------:R-:W-:Y:S05]  /*7820*/  BSYNC.RECONVERGENT B6 ;  /* 0x0000000000067941 */ /* 0x000fea0003800200 */
.L_x_116:
[-C--:B--2---:R-:W-:Y:S01]  /*7830*/  F2FP.F16.E4M3.UNPACK_B R42, R76.reuse ;  /* 0x0000004cff2a723e */ /* 0x084fe200020006ff */
[----:B------:R-:W-:Y:S05]  /*7840*/  WARPSYNC.ALL ;  /* 0x0000000000007948 */ /* 0x000fea0003800000 */
[----:B------:R-:W-:Y:S01]  /*7850*/  R2UR UR4, R39 ;  /* 0x00000000270472ca */ /* 0x000fe200000e0000 */
[--C-:B------:R-:W-:Y:S01]  /*7860*/  HADD2.F32 R40, -RZ, R42.reuse.H0_H0 ;  /* 0x2000002aff287230 */ /* 0x100fe20000004100 */
[----:B------:R-:W-:Y:S01]  /*7870*/  F2FP.F16.E4M3.UNPACK_B R44, R76.H1 ;  /* 0x0000004cff2c723e */ /* 0x000fe200030006ff */
[----:B------:R-:W-:Y:S01]  /*7880*/  HADD2.F32 R43, -RZ, R42.H1_H1 ;  /* 0x3000002aff2b7230 */ /* 0x000fe20000004100 */
[-C--:B------:R-:W-:Y:S01]  /*7890*/  F2FP.F16.E4M3.UNPACK_B R46, R77.reuse ;  /* 0x0000004dff2e723e */ /* 0x080fe200020006ff */
[----:B------:R-:W-:Y:S01]  /*78a0*/  BSSY.RECONVERGENT B0, `(.L_x_118) ;  /* 0x000009c000007945 */ /* 0x000fe20003800200 */
[----:B------:R-:W-:Y:S01]  /*78b0*/  F2FP.F16.E4M3.UNPACK_B R48, R77.H1 ;  /* 0x0000004dff30723e */ /* 0x000fe200030006ff */
[--C-:B------:R-:W-:Y:S01]  /*78c0*/  HADD2.F32 R42, -RZ, R44.reuse.H0_H0 ;  /* 0x2000002cff2a7230 */ /* 0x100fe20000004100 */
[-C--:B------:R-:W-:Y:S01]  /*78d0*/  F2FP.F16.E4M3.UNPACK_B R50, R78.reuse ;  /* 0x0000004eff32723e */ /* 0x080fe200020006ff */
[----:B------:R-:W-:Y:S01]  /*78e0*/  HADD2.F32 R44, -RZ, R44.H1_H1 ;  /* 0x3000002cff2c7230 */ /* 0x000fe20000004100 */
[----:B------:R-:W-:Y:S01]  /*78f0*/  F2FP.F16.E4M3.UNPACK_B R52, R78.H1 ;  /* 0x0000004eff34723e */ /* 0x000fe200030006ff */
[--C-:B------:R-:W-:Y:S01]  /*7900*/  HADD2.F32 R45, -RZ, R46.reuse.H0_H0 ;  /* 0x2000002eff2d7230 */ /* 0x100fe20000004100 */
[----:B------:R-:W-:Y:S01]  /*7910*/  F2FP.F16.E4M3.UNPACK_B R54, R79 ;  /* 0x0000004fff36723e */ /* 0x000fe200020006ff */
[----:B-1--4-:R-:W-:Y:S01]  /*7920*/  LDTM.16dp32bit_t0_t15.x32 R4, tmem[UR4] ;  /* 0x00000004000479ee */ /* 0x012fe20008a80000 */
[----:B------:R-:W1:Y:S01]  /*7930*/  LDTM.16dp32bit_t16_t31.x32 R4, tmem[UR4+0x20] ;  /* 0x00002004000479ee */ /* 0x000e620008aa0000 */
[----:B------:R-:W-:Y:S01]  /*7940*/  ISETP.NE.AND P6, PT, R112, RZ, PT ;  /* 0x000000ff7000720c */ /* 0x000fe20003fc5270 */
[----:B------:R-:W-:Y:S01]  /*7950*/  HADD2.F32 R46, -RZ, R46.H1_H1 ;  /* 0x3000002eff2e7230 */ /* 0x000fe20000004100 */
[----:B------:R-:W-:Y:S01]  /*7960*/  IADD3 R125, PT, PT, R91, UR49, RZ ;  /* 0x000000315b7d7c10 */ /* 0x000fe2000fffe0ff */
[--C-:B------:R-:W-:Y:S01]  /*7970*/  HADD2.F32 R49, -RZ, R50.reuse.H0_H0 ;  /* 0x20000032ff317230 */ /* 0x100fe20000004100 */
[----:B------:R-:W-:Y:S01]  /*7980*/  SHF.L.U32 R124, R106, 0x4, RZ ;  /* 0x000000046a7c7819 */ /* 0x000fe200000006ff */
[----:B------:R-:W-:Y:S01]  /*7990*/  HADD2.F32 R50, -RZ, R50.H1_H1 ;  /* 0x30000032ff327230 */ /* 0x000fe20000004100 */
[----:B---3--:R-:W-:Y:S01]  /*79a0*/  F2FP.F16.E4M3.UNPACK_B R58, R80 ;  /* 0x00000050ff3a723e */ /* 0x008fe200020006ff */
[--C-:B------:R-:W-:Y:S01]  /*79b0*/  HADD2.F32 R53, -RZ, R54.reuse.H0_H0 ;  /* 0x20000036ff357230 */ /* 0x100fe20000004100 */
[----:B------:R-:W-:Y:S01]  /*79c0*/  IADD3 R116, PT, PT, R125, R124, RZ ;  /* 0x0000007c7d747210 */ /* 0x000fe20007ffe0ff */
[----:B------:R-:W-:Y:S01]  /*79d0*/  HADD2.F32 R54, -RZ, R54.H1_H1 ;  /* 0x30000036ff367230 */ /* 0x000fe20000004100 */
[----:B------:R-:W-:Y:S01]  /*79e0*/  F2FP.F16.E4M3.UNPACK_B R62, R81 ;  /* 0x00000051ff3e723e */ /* 0x000fe200020006ff */
[--C-:B------:R-:W-:Y:S01]  /*79f0*/  HADD2.F32 R57, -RZ, R58.reuse.H0_H0 ;  /* 0x2000003aff397230 */ /* 0x100fe20000004100 */
[----:B------:R-:W-:Y:S01]  /*7a00*/  F2FP.F16.E4M3.UNPACK_B R66, R82 ;  /* 0x00000052ff42723e */ /* 0x000fe200020006ff */
[----:B------:R-:W-:Y:S01]  /*7a10*/  HADD2.F32 R58, -RZ, R58.H1_H1 ;  /* 0x3000003aff3a7230 */ /* 0x000fe20000004100 */
[----:B------:R-:W-:Y:S01]  /*7a20*/  F2FP.F16.E4M3.UNPACK_B R70, R83 ;  /* 0x00000053ff46723e */ /* 0x000fe200020006ff */
[--C-:B------:R-:W-:Y:S01]  /*7a30*/  HADD2.F32 R61, -RZ, R62.reuse.H0_H0 ;  /* 0x2000003eff3d7230 */ /* 0x100fe20000004100 */
[----:B------:R-:W-:Y:S01]  /*7a40*/  F2FP.F16.E4M3.UNPACK_B R56, R79.H1 ;  /* 0x0000004fff38723e */ /* 0x000fe200030006ff */
[----:B------:R-:W-:Y:S01]  /*7a50*/  HADD2.F32 R62, -RZ, R62.H1_H1 ;  /* 0x3000003eff3e7230 */ /* 0x000fe20000004100 */
[----:B------:R-:W-:Y:S01]  /*7a60*/  F2FP.F16.E4M3.UNPACK_B R60, R80.H1 ;  /* 0x00000050ff3c723e */ /* 0x000fe200030006ff */
[--C-:B------:R-:W-:Y:S01]  /*7a70*/  HADD2.F32 R65, -RZ, R66.reuse.H0_H0 ;  /* 0x20000042ff417230 */ /* 0x100fe20000004100 */
[----:B------:R-:W-:Y:S01]  /*7a80*/  F2FP.F16.E4M3.UNPACK_B R64, R81.H1 ;  /* 0x00000051ff40723e */ /* 0x000fe200030006ff */
[----:B------:R-:W-:Y:S01]  /*7a90*/  HADD2.F32 R66, -RZ, R66.H1_H1 ;  /* 0x30000042ff427230 */ /* 0x000fe20000004100 */
[----:B------:R-:W-:Y:S01]  /*7aa0*/  F2FP.F16.E4M3.UNPACK_B R68, R82.H1 ;  /* 0x00000052ff44723e */ /* 0x000fe200030006ff */
[C---:B-1----:R-:W-:Y:S01]  /*7ab0*/  FMUL R0, R38.reuse, R4 ;  /* 0x0000000426007220 */ /* 0x042fe20000400000 */
[C---:B------:R-:W-:Y:S01]  /*7ac0*/  FMUL R2, R38.reuse, R5 ;  /* 0x0000000526027220 */ /* 0x040fe20000400000 */
[C---:B------:R-:W-:Y:S01]  /*7ad0*/  FMUL R4, R38.reuse, R8 ;  /* 0x0000000826047220 */ /* 0x040fe20000400000 */
[C---:B------:R-:W-:Y:S01]  /*7ae0*/  FMUL R5, R38.reuse, R9 ;  /* 0x0000000926057220 */ /* 0x040fe20000400000 */
[C---:B------:R-:W-:Y:S01]  /*7af0*/  FFMA R0, R41.reuse, R40, R0 ;  /* 0x0000002829007223 */ /* 0x040fe20000000000 */
[C---:B------:R-:W-:Y:S01]  /*7b00*/  FFMA R2, R41.reuse, R43, R2 ;  /* 0x0000002b29027223 */ /* 0x040fe20000000002 */
[C---:B------:R-:W-:Y:S01]  /*7b10*/  FMUL R8, R38.reuse, R12 ;  /* 0x0000000c26087220 */ /* 0x040fe20000400000 */
        /* <DEDUP_REMOVED lines=9> */
[--C-:B------:R-:W-:Y:S02]  /*7bb0*/  HADD2.F32 R69, -RZ, R70.reuse.H0_H0 ;  /* 0x20000046ff457230 */ /* 0x100fe40000004100 */
[C---:B------:R-:W-:Y:S01]  /*7bc0*/  FMUL R28, R38.reuse, R32 ;  /* 0x00000020261c7220 */ /* 0x040fe20000400000 */
[----:B------:R-:W-:Y:S02]  /*7bd0*/  HADD2.F32 R70, -RZ, R70.H1_H1 ;  /* 0x30000046ff467230 */ /* 0x000fe40000004100 */
[C---:B------:R-:W-:Y:S01]  /*7be0*/  FMUL R29, R38.reuse, R33 ;  /* 0x00000021261d7220 */ /* 0x040fe20000400000 */
[C---:B------:R-:W-:Y:S01]  /*7bf0*/  FMUL R3, R38.reuse, R6 ;  /* 0x0000000626037220 */ /* 0x040fe20000400000 */
[C---:B------:R-:W-:Y:S01]  /*7c00*/  FMUL R7, R38.reuse, R7 ;  /* 0x0000000726077220 */ /* 0x040fe20000400000 */
[--C-:B------:R-:W-:Y:S02]  /*7c10*/  HADD2.F32 R47, -RZ, R48.reuse.H0_H0 ;  /* 0x20000030ff2f7230 */ /* 0x100fe40000004100 */
[C---:B------:R-:W-:Y:S01]  /*7c20*/  FMUL R6, R38.reuse, R10 ;  /* 0x0000000a26067220 */ /* 0x040fe20000400000 */
[C---:B------:R-:W-:Y:S01]  /*7c30*/  FFMA R3, R41.reuse, R42, R3 ;  /* 0x0000002a29037223 */ /* 0x040fe20000000003 */
[----:B------:R-:W-:Y:S02]  /*7c40*/  HADD2.F32 R48, -RZ, R48.H1_H1 ;  /* 0x30000030ff307230 */ /* 0x000fe40000004100 */
[C---:B------:R-:W-:Y:S01]  /*7c50*/  FFMA R7, R41.reuse, R44, R7 ;  /* 0x0000002c29077223 */ /* 0x040fe20000000007 */
[C---:B------:R-:W-:Y:S01]  /*7c60*/  FFMA R4, R41.reuse, R45, R4 ;  /* 0x0000002d29047223 */ /* 0x040fe20000000004 */
[C---:B------:R-:W-:Y:S01]  /*7c70*/  FFMA R5, R41.reuse, R46, R5 ;  /* 0x0000002e29057223 */ /* 0x040fe20000000005 */
[----:B------:R-:W-:Y:S01]  /*7c80*/  F2FP.F16.E4M3.UNPACK_B R72, R83.H1 ;  /* 0x00000053ff48723e */ /* 0x000fe200030006ff */
[----:B------:R-:W-:Y:S01]  /*7c90*/  FFMA R6, R41, R47, R6 ;  /* 0x0000002f29067223 */ /* 0x000fe20000000006 */
[----:B------:R-:W-:Y:S01]  /*7ca0*/  F2FP.SATFINITE.E4M3.F32.PACK_AB_MERGE_C R113, R7, R3, RZ ;  /* 0x000000030771723e */ /* 0x000fe200048070ff */
[C---:B------:R-:W-:Y:S01]  /*7cb0*/  FMUL R11, R38.reuse, R11 ;  /* 0x0000000b260b7220 */ /* 0x040fe20000400000 */
[--C-:B------:R-:W-:Y:S02]  /*7cc0*/  HADD2.F32 R51, -RZ, R52.reuse.H0_H0 ;  /* 0x20000034ff337230 */ /* 0x100fe40000004100 */
[----:B------:R-:W-:Y:S01]  /*7cd0*/  FMUL R10, R38, R14 ;  /* 0x0000000e260a7220 */ /* 0x000fe20000400000 */
[----:B------:R-:W-:Y:S01]  /*7ce0*/  HADD2.F32 R52, -RZ, R52.H1_H1 ;  /* 0x30000034ff347230 */ /* 0x000fe20000004100 */
[----:B------:R-:W-:Y:S01]  /*7cf0*/  F2FP.SATFINITE.E4M3.F32.PACK_AB_MERGE_C R112, R2, R0, R113 ;  /* 0x000000000270723e */ /* 0x000fe20004807071 */
[C---:B------:R-:W-:Y:S01]  /*7d00*/  FFMA R11, R41.reuse, R48, R11 ;  /* 0x00000030290b7223 */ /* 0x040fe2000000000b */
[C---:B------:R-:W-:Y:S01]  /*7d10*/  FFMA R8, R41.reuse, R49, R8 ;  /* 0x0000003129087223 */ /* 0x040fe20000000008 */
[----:B------:R-:W-:Y:S01]  /*7d20*/  FFMA R9, R41, R50, R9 ;  /* 0x0000003229097223 */ /* 0x000fe20000000009 */
[----:B------:R-:W-:Y:S01]  /*7d30*/  ISETP.NE.AND P0, PT, R93, RZ, PT ;  /* 0x000000ff5d00720c */ /* 0x000fe20003f05270 */
[----:B------:R-:W-:Y:S01]  /*7d40*/  FFMA R10, R41, R51, R10 ;  /* 0x00000033290a7223 */ /* 0x000fe2000000000a */
[----:B------:R-:W-:Y:S01]  /*7d50*/  F2FP.SATFINITE.E4M3.F32.PACK_AB_MERGE_C R114, R11, R6, RZ ;  /* 0x000000060b72723e */ /* 0x000fe200048070ff */
[C---:B------:R-:W-:Y:S01]  /*7d60*/  FMUL R15, R38.reuse, R15 ;  /* 0x0000000f260f7220 */ /* 0x040fe20000400000 */
[--C-:B------:R-:W-:Y:S02]  /*7d70*/  HADD2.F32 R55, -RZ, R56.reuse.H0_H0 ;  /* 0x20000038ff377230 */ /* 0x100fe40000004100 */
[C---:B------:R-:W-:Y:S01]  /*7d80*/  FMUL R14, R38.reuse, R18 ;  /* 0x00000012260e7220 */ /* 0x040fe20000400000 */
[----:B------:R-:W-:Y:S01]  /*7d90*/  HADD2.F32 R56, -RZ, R56.H1_H1 ;  /* 0x30000038ff387230 */ /* 0x000fe20000004100 */
[----:B------:R-:W-:Y:S01]  /*7da0*/  F2FP.SATFINITE.E4M3.F32.PACK_AB_MERGE_C R113, R5, R4, R114 ;  /* 0x000000040571723e */ /* 0x000fe20004807072 */
[C---:B------:R-:W-:Y:S01]  /*7db0*/  FFMA R15, R41.reuse, R52, R15 ;  /* 0x00000034290f7223 */ /* 0x040fe2000000000f */
[C---:B------:R-:W-:Y:S01]  /*7dc0*/  FFMA R12, R41.reuse, R53, R12 ;  /* 0x00000035290c7223 */ /* 0x040fe2000000000c */
[C---:B------:R-:W-:Y:S01]  /*7dd0*/  FFMA R13, R41.reuse, R54, R13 ;  /* 0x00000036290d7223 */ /* 0x040fe2000000000d */
[C---:B------:R-:W-:Y:S01]  /*7de0*/  FMUL R19, R38.reuse, R19 ;  /* 0x0000001326137220 */ /* 0x040fe20000400000 */
[--C-:B------:R-:W-:Y:S02]  /*7df0*/  HADD2.F32 R59, -RZ, R60.reuse.H0_H0 ;  /* 0x2000003cff3b7230 */ /* 0x100fe40000004100 */
[C---:B------:R-:W-:Y:S01]  /*7e00*/  FFMA R14, R41.reuse, R55, R14 ;  /* 0x00000037290e7223 */ /* 0x040fe2000000000e */
[----:B------:R-:W-:Y:S02]  /*7e10*/  HADD2.F32 R60, -RZ, R60.H1_H1 ;  /* 0x3000003cff3c7230 */ /* 0x000fe40000004100 */
[C---:B------:R-:W-:Y:S01]  /*7e20*/  FMUL R18, R38.reuse, R22 ;  /* 0x0000001626127220 */ /* 0x040fe20000400000 */
[C---:B------:R-:W-:Y:S01]  /*7e30*/  FFMA R19, R41.reuse, R56, R19 ;  /* 0x0000003829137223 */ /* 0x040fe20000000013 */
[C---:B------:R-:W-:Y:S01]  /*7e40*/  FMUL R23, R38.reuse, R23 ;  /* 0x0000001726177220 */ /* 0x040fe20000400000 */
[C---:B------:R-:W-:Y:S01]  /*7e50*/  FFMA R16, R41.reuse, R57, R16 ;  /* 0x0000003929107223 */ /* 0x040fe20000000010 */
[C---:B------:R-:W-:Y:S01]  /*7e60*/  FFMA R17, R41.reuse, R58, R17 ;  /* 0x0000003a29117223 */ /* 0x040fe20000000011 */
        /* <DEDUP_REMOVED lines=9> */
[----:B------:R-:W-:Y:S01]  /*7f00*/  FFMA R22, R41, R63, R22 ;  /* 0x0000003f29167223 */ /* 0x000fe20000000016 */
[----:B------:R-:W-:Y:S02]  /*7f10*/  HADD2.F32 R68, -RZ, R68.H1_H1 ;  /* 0x30000044ff447230 */ /* 0x000fe40000004100 */
[C---:B------:R-:W-:Y:S01]  /*7f20*/  FMUL R26, R38.reuse, R30 ;  /* 0x0000001e261a7220 */ /* 0x040fe20000400000 */
[----:B------:R-:W-:Y:S01]  /*7f30*/  F2FP.SATFINITE.E4M3.F32.PACK_AB_MERGE_C R115, R15, R10, RZ ;  /* 0x0000000a0f73723e */ /* 0x000fe200048070ff */
        /* <DEDUP_REMOVED lines=8> */
[----:B------:R-:W-:Y:S01]  /*7fc0*/  F2FP.SATFINITE.E4M3.F32.PACK_AB_MERGE_C R114, R9, R8, R115 ;  /* 0x000000080972723e */ /* 0x000fe20004807073 */
[----:B------:R-:W-:Y:S01]  /*7fd0*/  FFMA R31, R41, R68, R31 ;  /* 0x00000044291f7223 */ /* 0x000fe2000000001f */
[----:B------:R-:W-:Y:S01]  /*7fe0*/  FMUL R35, R38, R35 ;  /* 0x0000002326237220 */ /* 0x000fe20000400000 */
[----:B------:R-:W-:Y:S01]  /*7ff0*/  F2FP.SATFINITE.E4M3.F32.PACK_AB_MERGE_C R115, R19, R14, RZ ;  /* 0x0000000e1373723e */ /* 0x000fe200048070ff */
[C---:B------:R-:W-:Y:S01]  /*8000*/  FFMA R28, R41.reuse, R69, R28 ;  /* 0x00000045291c7223 */ /* 0x040fe2000000001c */
[C---:B------:R-:W-:Y:S01]  /*8010*/  FFMA R29, R41.reuse, R70, R29 ;  /* 0x00000046291d7223 */ /* 0x040fe2000000001d */
[C---:B------:R-:W-:Y:S01]  /*8020*/  FFMA R30, R41.reuse, R71, R30 ;  /* 0x00000047291e7223 */ /* 0x040fe2000000001e */
[----:B------:R-:W-:Y:S01]  /*8030*/  FFMA R35, R41, R72, R35 ;  /* 0x0000004829237223 */ /* 0x000fe20000000023 */
[----:B------:R-:W-:Y:S02]  /*8040*/  F2FP.SATFINITE.E4M3.F32.PACK_AB_MERGE_C R115, R13, R12, R115 ;  /* 0x0000000c0d73723e */ /* 0x000fe40004807073 */
[----:B------:R-:W-:Y:S02]  /*8050*/  F2FP.SATFINITE.E4M3.F32.PACK_AB_MERGE_C R120, R23, R18, RZ ;  /* 0x000000121778723e */ /* 0x000fe400048070ff */
[----:B------:R-:W-:Y:S01]  /*8060*/  F2FP.SATFINITE.E4M3.F32.PACK_AB_MERGE_C R121, R27, R22, RZ ;  /* 0x000000161b79723e */ /* 0x000fe200048070ff */
[----:B------:R1:W-:Y:S01]  /*8070*/  STS.128 [R91+UR49+0x2400], R112 ;  /* 0x002400705b007988 */ /* 0x0003e20008000c31 */
[----:B------:R-:W-:Y:S02]  /*8080*/  F2FP.SATFINITE.E4M3.F32.PACK_AB_MERGE_C R122, R31, R26, RZ ;  /* 0x0000001a1f7a723e */ /* 0x000fe400048070ff */
[----:B------:R-:W-:Y:S02]  /*8090*/  F2FP.SATFINITE.E4M3.F32.PACK_AB_MERGE_C R123, R35, R30, RZ ;  /* 0x0000001e237b723e */ /* 0x000fe400048070ff */
[----:B------:R-:W-:Y:S02]  /*80a0*/  F2FP.SATFINITE.E4M3.F32.PACK_AB_MERGE_C R120, R17, R16, R120 ;  /* 0x000000101178723e */ /* 0x000fe40004807078 */
[----:B------:R-:W-:Y:S02]  /*80b0*/  F2FP.SATFINITE.E4M3.F32.PACK_AB_MERGE_C R121, R21, R20, R121 ;  /* 0x000000141579723e */ /* 0x000fe40004807079 */
[----:B------:R-:W-:Y:S02]  /*80c0*/  F2FP.SATFINITE.E4M3.F32.PACK_AB_MERGE_C R122, R25, R24, R122 ;  /* 0x00000018197a723e */ /* 0x000fe4000480707a */
[----:B------:R-:W-:Y:S02]  /*80d0*/  F2FP.SATFINITE.E4M3.F32.PACK_AB_MERGE_C R123, R29, R28, R123 ;  /* 0x0000001c1d7b723e */ /* 0x000fe4000480707b */
[----:B------:R-:W-:Y:S02]  /*80e0*/  LEA R125, R88, UR49, 0x3 ;  /* 0x00000031587d7c11 */ /* 0x000fe4000f8e18ff */
[----:B------:R-:W-:Y:S01]  /*80f0*/  @P6 SHF.L.U32 R32, R87, 0x1f, RZ ;  /* 0x0000001f57206819 */ /* 0x000fe200000006ff */
[----:B------:R1:W-:Y:S01]  /*8100*/  STS.128 [R116+0x2410], R120 ;  /* 0x0024107874007388 */ /* 0x0003e20000000c00 */
[----:B------:R-:W-:Y:S01]  /*8110*/  @!PT LDS RZ, [RZ] ;  /* 0x00000000fffff984 */ /* 0x000fe20000000800 */
[----:B------:R-:W-:Y:S01]  /*8120*/  @!PT LDS RZ, [RZ] ;  /* 0x00000000fffff984 */ /* 0x000fe20000000800 */
[----:B------:R-:W-:Y:S01]  /*8130*/  @!PT LDS RZ, [RZ] ;  /* 0x00000000fffff984 */ /* 0x000fe20000000800 */
[----:B------:R-:W-:Y:S01]  /*8140*/  @!PT LDS RZ, [RZ] ;  /* 0x00000000fffff984 */ /* 0x000fe20000000800 */
[----:B------:R2:W-:Y:S07]  /*8150*/  MEMBAR.ALL.CTA ;  /* 0x0000000000007992 */ /* 0x0005ee0000008000 */
[----:B--2---:R-:W2:Y:S02]  /*8160*/  FENCE.VIEW.ASYNC.S ;  /* 0x00000000000073c6 */ /* 0x004ea40000000000 */
[----:B--2---:R-:W-:Y:S06]  /*8170*/  BAR.SYNC.DEFER_BLOCKING 0x1, 0x80 ;  /* 0x0042000000007b1d */ /* 0x004fec0000010000 */
[----:B------:R-:W-:Y:S05]  /*8180*/  @P0 BRA `(.L_x_119) ;  /* 0x0000000000340947 */ /* 0x000fea0003800000 */
[----:B------:R-:W2:Y:S01]  /*8190*/  LDCU.64 UR6, c[0x0][0x348] ;  /* 0x00006900ff0677ac */ /* 0x000ea20008000a00 */
[----:B------:R-:W-:Y:S02]  /*81a0*/  R2UR UR42, R111 ;  /* 0x000000006f2a72ca */ /* 0x000fe400000e0000 */
[----:B------:R-:W-:Y:S01]  /*81b0*/  R2UR UR43, R110 ;  /* 0x000000006e2b72ca */ /* 0x000fe200000e0000 */
[----:B------:R-:W-:Y:S01]  /*81c0*/  UIADD3 UR4, UPT, UPT, UR49, 0x2400, URZ ;  /* 0x0000240031047890 */ /* 0x000fe2000fffe0ff */
[----:B------:R-:W-:Y:S02]  /*81d0*/  R2UR UR44, R108 ;  /* 0x000000006c2c72ca */ /* 0x000fe400000e0000 */
[----:B------:R-:W-:Y:S03]  /*81e0*/  R2UR UR45, R109 ;  /* 0x000000006d2d72ca */ /* 0x000fe600000e0000 */
[----:B------:R-:W-:Y:S05]  /*81f0*/  IMAD.U32 R107, RZ, RZ, UR4 ;  /* 0x00000004ff6b7e24 */ /* 0x000fea000f8e00ff */
[----:B------:R-:W-:Y:S01]  /*8200*/  R2UR UR40, R107 ;  /* 0x000000006b2872ca */ /* 0x000fe200000e0000 */
[----:B--2---:R-:W-:Y:S04]  /*8210*/  UIADD3 UR4, UP0, UPT, UR6, 0x780, URZ ;  /* 0x0000078006047890 */ /* 0x004fe8000ff1e0ff */
[----:B------:R-:W-:Y:S09]  /*8220*/  UIADD3.X UR5, UPT, UPT, URZ, UR7, URZ, UP0, !UPT ;  /* 0x00000007ff057290 */ /* 0x000ff200087fe4ff */
[----:B------:R2:W-:Y:S01]  /*8230*/  UTMASTG.5D.IM2COL [UR40], [UR4] ;  /* 0x00000028040073b5 */ /* 0x0005e20008060000 */
[----:B------:R0:W-:Y:S01]  /*8240*/  UTMACMDFLUSH ;  /* 0x00000000000079b7 */ /* 0x0001e20000000000 */
[----:B--2---:R-:W-:Y:S04]  /*8250*/  DEPBAR.LE SB0, 0x1 ;  /* 0x000080400000791a */ /* 0x004fe80000000000 */
.L_x_119:
[----:B------:R-:W-:Y:S05]  /*8260*/  BSYNC.RECONVERGENT B0 ;  /* 0x0000000000007941 */ /* 0x000fea0003800200 */
.L_x_118:
[----:B------:R-:W-:Y:S06]  /*8270*/  BAR.SYNC.DEFER_BLOCKING 0x1, 0x80 ;  /* 0x0042000000007b1d */ /* 0x000fec0000010000 */
[----:B------:R-:W2:Y:S01]  /*8280*/  @P6 SYNCS.PHASECHK.TRANS64.TRYWAIT P0, [R125+URZ+0x220], R32 ;  /* 0x000220207d0065a7 */ /* 0x000ea200080011ff */
[----:B------:R-:W-:Y:S01]  /*8290*/  BSSY B1, `(.L_x_120) ;  /* 0x0000020000017945 */ /* 0x000fe20003800000 */
[----:B--2---:R-:W-:Y:S03]  /*82a0*/  @P6 SEL R118, RZ, 0x1, !P0 ;  /* 0x00000001ff766807 */ /* 0x004fe60004000000 */
[----:B------:R-:W-:Y:S05]  /*82b0*/  @!P6 BRA `(.L_x_121) ;  /* 0x000000000074e947 */ /* 0x000fea0003800000 */
[----:B------:R-:W-:Y:S01]  /*82c0*/  ISETP.NE.AND P1, PT, R119, RZ, PT ;  /* 0x000000ff7700720c */ /* 0x000fe20003f25270 */
[----:B------:R-:W2:Y:S01]  /*82d0*/  S2R R0, SR_CgaCtaId ;  /* 0x0000000000007919 */ /* 0x000ea20000008800 */
[----:B------:R-:W-:Y:S01]  /*82e0*/  ISETP.NE.AND P0, PT, R118, RZ, PT ;  /* 0x000000ff7600720c */ /* 0x000fe20003f05270 */
[----:B------:R-:W-:Y:S10]  /*82f0*/  BSSY B0, `(.L_x_122) ;  /* 0x0000008000007945 */ /* 0x000ff40003800000 */
[----:B------:R-:W-:Y:S05]  /*8300*/  @P1 IMAD R2, R88, 0x1000, R91 ;  /* 0x0000100058021824 */ /* 0x000fea00078e025b */
[----:B------:R-:W-:Y:S05]  /*8310*/  @P1 IADD3 R3, PT, PT, R2, UR49, RZ ;  /* 0x0000003102031c10 */ /* 0x000fea000fffe0ff */
[----:B------:R-:W-:Y:S01]  /*8320*/  @P1 IMAD.IADD R3, R3, 0x1, R124 ;  /* 0x0000000103031824 */ /* 0x000fe200078e027c */
[----:B------:R-:W-:Y:S06]  /*8330*/  @P0 BRA `(.L_x_123) ;  /* 0x00000000000c0947 */ /* 0x000fec0003800000 */
[----:B------:R-:W-:Y:S04]  /*8340*/  SHF.L.U32 R4, R87, 0x1f, RZ ;  /* 0x0000001f57047819 */ /* 0x000fe800000006ff */
[----:B------:R-:W3:Y:S02]  /*8350*/  SYNCS.PHASECHK.TRANS64.TRYWAIT P0, [R125+URZ+0x220], R4 ;  /* 0x000220047d0075a7 */ /* 0x000ee400080011ff */
[----:B---3--:R-:W-:Y:S05]  /*8360*/  @!P0 BRA `(.L_x_124) ;  /* 0x0000002000288947 */ /* 0x008fea0003800000 */
.L_x_123:
[----:B------:R-:W-:Y:S05]  /*8370*/  BSYNC B0 ;  /* 0x0000000000007941 */ /* 0x000fea0003800000 */
.L_x_122:
[----:B------:R-:W-:Y:S01]  /*8380*/  ISETP.NE.AND P0, PT, R119, RZ, PT ;  /* 0x000000ff7700720c */ /* 0x000fe20003f05270 */
[----:B---3--:R-:W-:Y:S02]  /*8390*/  VIADD R125, R125, 0x230 ;  /* 0x000002307d7d7836 */ /* 0x008fe40000000000 */
[----:B------:R-:W-:Y:S03]  /*83a0*/  VIADD R88, R88, 0x1 ;  /* 0x0000000158587836 */ /* 0x000fe60000000000 */
[----:B--2---:R-:W-:Y:S07]  /*83b0*/  PRMT R0, R0, 0x654, R125 ;  /* 0x0000065400007816 */ /* 0x004fee000000007d */
[----:B------:R2:W3:Y:S04]  /*83c0*/  @P0 LDS.128 R76, [R2+UR49+0x400] ;  /* 0x00040031024c0984 */ /* 0x0004e80008000c00 */
[----:B------:R2:W4:Y:S01]  /*83d0*/  @P0 LDS.128 R80, [R3+0x410] ;  /* 0x0004100003500984 */ /* 0x0005220000000c00 */
[C---:B------:R-:W-:Y:S01]  /*83e0*/  ISETP.NE.AND P0, PT, R88.reuse, 0x2, PT ;  /* 0x000000025800780c */ /* 0x040fe20003f05270 */
[----:B------:R-:W-:Y:S01]  /*83f0*/  @!PT LDS RZ, [RZ] ;  /* 0x00000000fffff984 */ /* 0x000fe20000000800 */
[----:B------:R-:W-:Y:S01]  /*8400*/  @!PT LDS RZ, [RZ] ;  /* 0x00000000fffff984 */ /* 0x000fe20000000800 */
[----:B------:R-:W-:Y:S01]  /*8410*/  @!PT LDS RZ, [RZ] ;  /* 0x00000000fffff984 */ /* 0x000fe20000000800 */
[----:B------:R-:W-:Y:S01]  /*8420*/  @!PT LDS RZ, [RZ] ;  /* 0x00000000fffff984 */ /* 0x000fe20000000800 */
[----:B------:R5:W-:Y:S06]  /*8430*/  MEMBAR.ALL.CTA ;  /* 0x0000000000007992 */ /* 0x000bec0000008000 */
[----:B-----5:R-:W5:Y:S01]  /*8440*/  FENCE.VIEW.ASYNC.S ;  /* 0x00000000000073c6 */ /* 0x020f620000000000 */
[----:B------:R-:W-:Y:S01]  /*8450*/  SEL R88, R88, RZ, P0 ;  /* 0x000000ff58587207 */ /* 0x000fe20000000000 */
[----:B-----5:R5:W-:Y:S02]  /*8460*/  SYNCS.ARRIVE.TRANS64.RED.A1T0 RZ, [R0+URZ], RZ ;  /* 0x000000ff00ff79a7 */ /* 0x020be400081004ff */
[----:B-----5:R-:W-:Y:S04]  /*8470*/  SEL R0, RZ, 0x1, P0 ;  /* 0x00000001ff007807 */ /* 0x020fe80000000000 */
[----:B--23--:R-:W-:Y:S02]  /*8480*/  LOP3.LUT R87, R87, R0, RZ, 0x3c, !PT ;  /* 0x0000000057577212 */ /* 0x00cfe400078e3cff */
.L_x_121:
[----:B------:R-:W-:Y:S05]  /*8490*/  BSYNC B1 ;  /* 0x0000000000017941 */ /* 0x000fea0003800000 */
.L_x_120:
[----:B------:R-:W-:Y:S05]  /*84a0*/  VIADD R0, R39, 0x40 ;  /* 0x0000004027007836 */ /* 0x000fea0000000000 */
[----:B------:R-:W-:Y:S04]  /*84b0*/  SHF.R.U32.HI R0, RZ, 0x15, R0 ;  /* 0x00000015ff007819 */ /* 0x000fe80000011600 */
[----:B------:R-:W-:Y:S11]  /*84c0*/  LOP3.LUT P0, RZ, R0, 0x3, R95, 0x48, !PT ;  /* 0x0000000300ff7812 */ /* 0x000ff6000780485f */
[----:B------:R-:W-:Y:S02]  /*84d0*/  @!UPT UIADD3 URZ, UPT, UPT, URZ, URZ, URZ ;  /* 0x000000fffffff290 */ /* 0x000fe4000fffe0ff */
[----:B------:R-:W-:Y:S05]  /*84e0*/  @!P0 BRA `(.L_x_125) ;  /* 0x0000000000408947 */ /* 0x000fea0003800000 */
[----:B------:R-:W2:Y:S01]  /*84f0*/  LDCU.64 UR8, c[0x4][0x70] ;  /* 0x01000e00ff0877ac */ /* 0x000ea20008000a00 */
[----:B------:R-:W-:Y:S01]  /*8500*/  MOV R3, 0x0 ;  /* 0x0000000000037802 */ /* 0x000fe20000000f00 */
[----:B------:R-:W-:Y:S02]  /*8510*/  HFMA2 R12, -RZ, RZ, 0, 5.9604644775390625e-08 ;  /* 0x00000001ff0c7431 */ /* 0x000fe400000001ff */
[----:B------:R-:W-:Y:S02]  /*8520*/  IMAD.MOV.U32 R8, RZ, RZ, 0x192 ;  /* 0x00000192ff087424 */ /* 0x000fe400078e00ff */
[----:B------:R-:W-:Y:S01]  /*8530*/  IMAD.MOV.U32 R13, RZ, RZ, RZ ;  /* 0x000000ffff0d7224 */ /* 0x000fe200078e00ff */
[----:B------:R-:W3:Y:S01]  /*8540*/  LDCU.64 UR6, c[0x4][0x78] ;  /* 0x01000f00ff0677ac */ /* 0x000ee20008000a00 */
[----:B------:R-:W1:Y:S01]  /*8550*/  LDC.64 R2, c[0x4][R3] ;  /* 0x0100000003027b82 */ /* 0x000e620000000a00 */
[----:B------:R-:W5:Y:S01]  /*8560*/  LDCU.64 UR4, c[0x4][0x10] ;  /* 0x01000200ff0477ac */ /* 0x000f620008000a00 */
[----:B--2---:R-:W-:Y:S01]  /*8570*/  MOV R5, UR9 ;  /* 0x0000000900057c02 */ /* 0x004fe20008000f00 */
[----:B------:R-:W-:Y:S01]  /*8580*/  IMAD.U32 R4, RZ, RZ, UR8 ;  /* 0x00000008ff047e24 */ /* 0x000fe2000f8e00ff */
[----:B---3--:R-:W-:Y:S01]  /*8590*/  MOV R7, UR7 ;  /* 0x0000000700077c02 */ /* 0x008fe20008000f00 */
[----:B------:R-:W-:Y:S01]  /*85a0*/  IMAD.U32 R6, RZ, RZ, UR6 ;  /* 0x00000006ff067e24 */ /* 0x000fe2000f8e00ff */
[----:B-----5:R-:W-:Y:S01]  /*85b0*/  MOV R11, UR5 ;  /* 0x00000005000b7c02 */ /* 0x020fe20008000f00 */
[----:B------:R-:W-:Y:S02]  /*85c0*/  IMAD.U32 R10, RZ, RZ, UR4 ;  /* 0x00000004ff0a7e24 */ /* 0x000fe4000f8e00ff */
[----:B------:R-:W-:Y:S07]  /*85d0*/  LEPC R20, `(.L_x_125) ;  /* 0x000000001014794e */ /* 0x000fee0000000000 */
[----:B-1--4-:R-:W-:Y:S05]  /*85e0*/  CALL.ABS.NOINC R2 ;  /* 0x0000000002007343 */ /* 0x012fea0003c00000 */
.L_x_125:
[----:B------:R-:W-:Y:S01]  /*85f0*/  ISETP.NE.AND P0, PT, R93, RZ, PT ;  /* 0x000000ff5d00720c */ /* 0x000fe20003f05270 */
[----:B------:R-:W-:Y:S05]  /*8600*/  WARPSYNC.ALL ;  /* 0x0000000000007948 */ /* 0x000fea0003800000 */
[----:B------:R-:W-:Y:S01]  /*8610*/  R2UR UR4, R39 ;  /* 0x00000000270472ca */ /* 0x000fe200000e0000 */
[----:B------:R-:W2:Y:S01]  /*8620*/  S2UR UR6, SR_CgaCtaId ;  /* 0x00000000000679c3 */ /* 0x000ea20000008800 */
[-C--:B------:R-:W-:Y:S01]  /*8630*/  F2FP.F16.E4M3.UNPACK_B R42, R76.reuse ;  /* 0x0000004cff2a723e */ /* 0x080fe200020006ff */
[----:B------:R-:W-:Y:S01]  /*8640*/  BSSY.RECONVERGENT B0, `(.L_x_126) ;  /* 0x000009e000007945 */ /* 0x000fe20003800200 */
[----:B------:R-:W-:Y:S02]  /*8650*/  F2FP.F16.E4M3.UNPACK_B R76, R76.H1 ;  /* 0x0000004cff4c723e */ /* 0x000fe400030006ff */
[-C--:B------:R-:W-:Y:S01]  /*8660*/  F2FP.F16.E4M3.UNPACK_B R46, R77.reuse ;  /* 0x0000004dff2e723e */ /* 0x080fe200020006ff */
[--C-:B------:R-:W-:Y:S01]  /*8670*/  HADD2.F32 R40, -RZ, R42.reuse.H0_H0 ;  /* 0x2000002aff287230 */ /* 0x100fe20000004100 */
[----:B------:R-:W-:Y:S01]  /*8680*/  F2FP.F16.E4M3.UNPACK_B R77, R77.H1 ;  /* 0x0000004dff4d723e */ /* 0x000fe200030006ff */
[----:B------:R-:W-:Y:S01]  /*8690*/  HADD2.F32 R42, -RZ, R42.H1_H1 ;  /* 0x3000002aff2a7230 */ /* 0x000fe20000004100 */
[-C--:B------:R-:W-:Y:S01]  /*86a0*/  F2FP.F16.E4M3.UNPACK_B R50, R78.reuse ;  /* 0x0000004eff32723e */ /* 0x080fe200020006ff */
[----:B------:R-:W-:Y:S01]  /*86b0*/  HADD2.F32 R43, -RZ, R76.H0_H0 ;  /* 0x2000004cff2b7230 */ /* 0x000fe20000004100 */
[----:B------:R-:W-:Y:S01]  /*86c0*/  F2FP.F16.E4M3.UNPACK_B R78, R78.H1 ;  /* 0x0000004eff4e723e */ /* 0x000fe200030006ff */
[----:B------:R-:W-:Y:S01]  /*86d0*/  LDTM.16dp32bit_t0_t15.x32 R4, tmem[UR4+0x40] ;  /* 0x00004004000479ee */ /* 0x000fe20008a80000 */
[----:B------:R-:W3:Y:S01]  /*86e0*/  LDTM.16dp32bit_t16_t31.x32 R4, tmem[UR4+0x60] ;  /* 0x00006004000479ee */ /* 0x000ee20008aa0000 */
[----:B------:R-:W-:Y:S01]  /*86f0*/  NOP ;  /* 0x0000000000007918 */ /* 0x000fe20000000000 */
[--C-:B------:R-:W-:Y:S01]  /*8700*/  HADD2.F32 R45, -RZ, R46.reuse.H0_H0 ;  /* 0x2000002eff2d7230 */ /* 0x100fe20000004100 */
[----:B------:R-:W-:Y:S01]  /*8710*/  R2UR UR5, R117 ;  /* 0x00000000750572ca */ /* 0x000fe200000e0000 */
[----:B------:R-:W-:Y:S01]  /*8720*/  HADD2.F32 R46, -RZ, R46.H1_H1 ;  /* 0x3000002eff2e7230 */ /* 0x000fe20000004100 */
[----:B------:R-:W-:Y:S01]  /*8730*/  F2FP.F16.E4M3.UNPACK_B R54, R79 ;  /* 0x0000004fff36723e */ /* 0x000fe200020006ff */
[--C-:B------:R-:W-:Y:S01]  /*8740*/  HADD2.F32 R49, -RZ, R50.reuse.H0_H0 ;  /* 0x20000032ff317230 */ /* 0x100fe20000004100 */
[----:B----4-:R-:W-:Y:S01]  /*8750*/  F2FP.F16.E4M3.UNPACK_B R58, R80 ;  /* 0x00000050ff3a723e */ /* 0x010fe200020006ff */
        /* <DEDUP_REMOVED lines=8> */
[----:B------:R-:W-:Y:S01]  /*87e0*/  UIADD3 UR4, UPT, UPT, UR5, 0x270, URZ ;  /* 0x0000027005047890 */ /* 0x000fe2000fffe0ff */
[----:B------:R-:W-:Y:S01]  /*87f0*/  HADD2.F32 R59, -RZ, R58.H1_H1 ;  /* 0x3000003aff3b7230 */ /* 0x000fe20000004100 */
[----:B------:R-:W-:Y:S01]  /*8800*/  F2FP.F16.E4M3.UNPACK_B R80, R80.H1 ;  /* 0x00000050ff50723e */ /* 0x000fe200030006ff */
[--C-:B------:R-:W-:Y:S01]  /*8810*/  HADD2.F32 R61, -RZ, R62.reuse.H0_H0 ;  /* 0x2000003eff3d7230 */ /* 0x100fe20000004100 */
[----:B------:R-:W-:Y:S01]  /*8820*/  F2FP.F16.E4M3.UNPACK_B R81, R81.H1 ;  /* 0x00000051ff51723e */ /* 0x000fe200030006ff */
[----:B------:R-:W-:Y:S01]  /*8830*/  HADD2.F32 R62, -RZ, R62.H1_H1 ;  /* 0x3000003eff3e7230 */ /* 0x000fe20000004100 */
[----:B------:R-:W-:Y:S01]  /*8840*/  F2FP.F16.E4M3.UNPACK_B R82, R82.H1 ;  /* 0x00000052ff52723e */ /* 0x000fe200030006ff */
[--C-:B------:R-:W-:Y:S01]  /*8850*/  HADD2.F32 R65, -RZ, R66.reuse.H0_H0 ;  /* 0x20000042ff417230 */ /* 0x100fe20000004100 */
[----:B--2---:R-:W-:Y:S01]  /*8860*/  UPRMT UR4, UR6, 0x654, UR4 ;  /* 0x0000065406047896 */ /* 0x004fe20008000004 */
[C---:B---3--:R-:W-:Y:S01]  /*8870*/  FMUL R4, R38.reuse, R4 ;  /* 0x0000000426047220 */ /* 0x048fe20000400000 */
[C---:B------:R-:W-:Y:S01]  /*8880*/  FMUL R5, R38.reuse, R5 ;  /* 0x0000000526057220 */ /* 0x040fe20000400000 */
[C---:B------:R-:W-:Y:S01]  /*8890*/  FMUL R8, R38.reuse, R8 ;  /* 0x0000000826087220 */ /* 0x040fe20000400000 */
[C---:B------:R-:W-:Y:S01]  /*88a0*/  FMUL R9, R38.reuse, R9 ;  /* 0x0000000926097220 */ /* 0x040fe20000400000 */
[C---:B------:R-:W-:Y:S01]  /*88b0*/  FFMA R4, R41.reuse, R40, R4 ;  /* 0x0000002829047223 */ /* 0x040fe20000000004 */
[C---:B------:R-:W-:Y:S01]  /*88c0*/  FFMA R5, R41.reuse, R42, R5 ;  /* 0x0000002a29057223 */ /* 0x040fe20000000005 */
[C---:B------:R-:W-:Y:S01]  /*88d0*/  FMUL R12, R38.reuse, R12 ;  /* 0x0000000c260c7220 */ /* 0x040fe20000400000 */
[C---:B------:R-:W-:Y:S01]  /*88e0*/  FMUL R13, R38.reuse, R13 ;  /* 0x0000000d260d7220 */ /* 0x040fe20000400000 */
[----:B------:R-:W-:Y:S01]  /*88f0*/  SYNCS.ARRIVE.TRANS64.RED.A1T0 RZ, [UR4], RZ ;  /* 0x000000ffffff79a7 */ /* 0x000fe20008100404 */
[C---:B------:R-:W-:Y:S01]  /*8900*/  FMUL R16, R38.reuse, R16 ;  /* 0x0000001026107220 */ /* 0x040fe20000400000 */
[C---:B------:R-:W-:Y:S01]  /*8910*/  FMUL R17, R38.reuse, R17 ;  /* 0x0000001126117220 */ /* 0x040fe20000400000 */
[C---:B------:R-:W-:Y:S01]  /*8920*/  FMUL R0, R38.reuse, R20 ;  /* 0x0000001426007220 */ /* 0x040fe20000400000 */
[C---:B------:R-:W-:Y:S01]  /*8930*/  FMUL R2, R38.reuse, R21 ;  /* 0x0000001526027220 */ /* 0x040fe20000400000 */
[C---:B------:R-:W-:Y:S01]  /*8940*/  FMUL R20, R38.reuse, R24 ;  /* 0x0000001826147220 */ /* 0x040fe20000400000 */
[C---:B------:R-:W-:Y:S01]  /*8950*/  FMUL R21, R38.reuse, R25 ;  /* 0x0000001926157220 */ /* 0x040fe20000400000 */
[----:B------:R-:W-:Y:S02]  /*8960*/  HADD2.F32 R66, -RZ, R66.H1_H1 ;  /* 0x30000042ff427230 */ /* 0x000fe40000004100 */
        /* <DEDUP_REMOVED lines=15> */
[----:B------:R-:W-:Y:S01]  /*8a60*/  FFMA R10, R41, R47, R10 ;  /* 0x0000002f290a7223 */ /* 0x000fe2000000000a */
[----:B------:R-:W-:Y:S01]  /*8a70*/  HADD2.F32 R43, -RZ, R69.H0_H0 ;  /* 0x20000045ff2b7230 */ /* 0x000fe20000004100 */
[----:B-1----:R-:W-:Y:S01]  /*8a80*/  F2FP.SATFINITE.E4M3.F32.PACK_AB_MERGE_C R112, R7, R6, RZ ;  /* 0x000000060770723e */ /* 0x002fe200048070ff */
        /* <DEDUP_REMOVED lines=8> */
[----:B------:R-:W-:Y:S01]  /*8b10*/  FFMA R14, R41, R51, R14 ;  /* 0x00000033290e7223 */ /* 0x000fe2000000000e */
[C---:B------:R-:W-:Y:S01]  /*8b20*/  FMUL R15, R38.reuse, R15 ;  /* 0x0000000f260f7220 */ /* 0x040fe20000400000 */
[----:B------:R-:W-:Y:S01]  /*8b30*/  F2FP.F16.E4M3.UNPACK_B R83, R83.H1 ;  /* 0x00000053ff53723e */ /* 0x000fe200030006ff */
[--C-:B------:R-:W-:Y:S01]  /*8b40*/  HADD2.F32 R55, -RZ, R79.reuse.H0_H0 ;  /* 0x2000004fff377230 */ /* 0x100fe20000004100 */
[----:B------:R-:W-:Y:S01]  /*8b50*/  F2FP.SATFINITE.E4M3.F32.PACK_AB_MERGE_C R113, R11, R10, RZ ;  /* 0x0000000a0b71723e */ /* 0x000fe200048070ff */
[C---:B------:R-:W-:Y:S01]  /*8b60*/  FFMA R15, R41.reuse, R52, R15 ;  /* 0x00000034290f7223 */ /* 0x040fe2000000000f */
[C---:B------:R-:W-:Y:S01]  /*8b70*/  FFMA R16, R41.reuse, R53, R16 ;  /* 0x0000003529107223 */ /* 0x040fe20000000010 */
[----:B------:R-:W-:Y:S01]  /*8b80*/  FFMA R17, R41, R54, R17 ;  /* 0x0000003629117223 */ /* 0x000fe20000000011 */
[----:B------:R-:W-:Y:S01]  /*8b90*/  F2FP.SATFINITE.E4M3.F32.PACK_AB_MERGE_C R113, R9, R8, R113 ;  /* 0x000000080971723e */ /* 0x000fe20004807071 */
[----:B------:R-:W-:Y:S01]  /*8ba0*/  HADD2.F32 R56, -RZ, R79.H1_H1 ;  /* 0x3000004fff387230 */ /* 0x000fe20000004100 */
[----:B------:R-:W-:Y:S01]  /*8bb0*/  F2FP.SATFINITE.E4M3.F32.PACK_AB_MERGE_C R114, R15, R14, RZ ;  /* 0x0000000e0f72723e */ /* 0x000fe200048070ff */
[C---:B------:R-:W-:Y:S01]  /*8bc0*/  FMUL R18, R38.reuse, R18 ;  /* 0x0000001226127220 */ /* 0x040fe20000400000 */
[C---:B------:R-:W-:Y:S01]  /*8bd0*/  FMUL R19, R38.reuse, R19 ;  /* 0x0000001326137220 */ /* 0x040fe20000400000 */
[--C-:B------:R-:W-:Y:S02]  /*8be0*/  HADD2.F32 R58, -RZ, R80.reuse.H0_H0 ;  /* 0x20000050ff3a7230 */ /* 0x100fe40000004100 */
[C---:B------:R-:W-:Y:S01]  /*8bf0*/  FMUL R3, R38.reuse, R22 ;  /* 0x0000001626037220 */ /* 0x040fe20000400000 */
[C---:B------:R-:W-:Y:S01]  /*8c00*/  FFMA R18, R41.reuse, R55, R18 ;  /* 0x0000003729127223 */ /* 0x040fe20000000012 */
[----:B------:R-:W-:Y:S02]  /*8c10*/  HADD2.F32 R60, -RZ, R80.H1_H1 ;  /* 0x30000050ff3c7230 */ /* 0x000fe40000004100 */
        /* <DEDUP_REMOVED lines=42> */
[----:B------:R-:W-:Y:S03]  /*8ec0*/  IADD3 R70, PT, PT, R36, 0x1, RZ ;  /* 0x0000000124467810 */ /* 0x000fe60007ffe0ff */
        /* <DEDUP_REMOVED lines=13> */
[----:B------:R-:W-:Y:S01]  /*8fa0*/  R2UR UR12, R108 ;  /* 0x000000006c0c72ca */ /* 0x000fe200000e0000 */
[----:B------:R-:W-:Y:S01]  /*8fb0*/  UIADD3 UR8, UPT, UPT, UR49, 0x3400, URZ ;  /* 0x0000340031087890 */ /* 0x000fe2000fffe0ff */
[----:B------:R-:W-:Y:S01]  /*8fc0*/  R2UR UR13, R109 ;  /* 0x000000006d0d72ca */ /* 0x000fe200000e0000 */
[----:B--2---:R-:W-:Y:S04]  /*8fd0*/  UIADD3 UR4, UP0, UPT, UR6, 0x780, URZ ;  /* 0x0000078006047890 */ /* 0x004fe8000ff1e0ff */
[----:B------:R-:W-:Y:S09]  /*8fe0*/  UIADD3.X UR5, UPT, UPT, URZ, UR7, URZ, UP0, !UPT ;  /* 0x00000007ff057290 */ /* 0x000ff200087fe4ff */
[----:B------:R2:W-:Y:S01]  /*8ff0*/  UTMASTG.5D.IM2COL [UR8], [UR4] ;  /* 0x00000008040073b5 */ /* 0x0005e20008060000 */
[----:B------:R0:W-:Y:S01]  /*9000*/  UTMACMDFLUSH ;  /* 0x00000000000079b7 */ /* 0x0001e20000000000 */
[----:B--2---:R-:W-:Y:S04]  /*9010*/  DEPBAR.LE SB0, 0x1 ;  /* 0x000080400000791a */ /* 0x004fe80000000000 */
.L_x_127:
[----:B------:R-:W-:Y:S05]  /*9020*/  BSYNC.RECONVERGENT B0 ;  /* 0x0000000000007941 */ /* 0x000fea0003800200 */
.L_x_126:
[----:B------:R-:W-:Y:S01]  /*9030*/  R2UR UR5, R73 ;  /* 0x00000000490572ca */ /* 0x000fe200000e0000 */
[----:B------:R-:W-:Y:S01]  /*9040*/  BAR.SYNC.DEFER_BLOCKING 0x1, 0x80 ;  /* 0x0042000000007b1d */ /* 0x000fe20000010000 */
[----:B------:R-:W-:Y:S01]  /*9050*/  R2UR UR4, R86 ;  /* 0x00000000560472ca */ /* 0x000fe200000e0000 */
[----:B------:R-:W-:Y:S01]  /*9060*/  UISETP.NE.AND UP0, UPT, UR52, URZ, UPT ;  /* 0x000000ff3400728c */ /* 0x000fe2000bf05270 */
[C---:B------:R-:W-:Y:S02]  /*9070*/  ISETP.NE.AND P0, PT, R70.reuse, 0x2, PT ;  /* 0x000000024600780c */ /* 0x040fe40003f05270 */
[----:B------:R-:W-:Y:S02]  /*9080*/  LOP3.LUT R89, R89, 0x1, RZ, 0x3c, !PT ;  /* 0x0000000159597812 */ /* 0x000fe400078e3cff */
[----:B------:R-:W-:Y:S02]  /*9090*/  SEL R3, RZ, 0x1, P0 ;  /* 0x00000001ff037807 */ /* 0x000fe40000000000 */
[----:B------:R-:W-:Y:S02]  /*90a0*/  SEL R36, R70, RZ, P0 ;  /* 0x000000ff46247207 */ /* 0x000fe40000000000 */
[----:B------:R-:W-:Y:S01]  /*90b0*/  LOP3.LUT R90, R90, R3, RZ, 0x3c, !PT ;  /* 0x000000035a5a7212 */ /* 0x000fe200078e3cff */
[----:B------:R-:W-:Y:S02]  /*90c0*/  UIADD3 UR24, UPT, UPT, UR36, UR5, URZ ;  /* 0x0000000524187290 */ /* 0x000fe4000fffe0ff */
[----:B------:R-:W-:Y:S01]  /*90d0*/  UIADD3 UR50, UPT, UPT, UR37, UR4, URZ ;  /* 0x0000000425327290 */ /* 0x000fe2000fffe0ff */
[----:B------:R-:W-:Y:S01]  /*90e0*/  UMOV UR51, UR61 ;  /* 0x0000003d00337c82 */ /* 0x000fe20008000000 */
[----:B------:R-:W-:Y:S10]  /*90f0*/  BRA.U UP0, `(.L_x_128) ;  /* 0xffffffd500147547 */ /* 0x000ff4000b83ffff */
[----:B------:R-:W-:Y:S05]  /*9100*/  EXIT ;  /* 0x000000000000794d */ /* 0x000fea0003800000 */
.L_x_20:
[----:B------:R-:W-:Y:S07]  /*9110*/  MOV R0, UR9 ;  /* 0x0000000900007c02 */ /* 0x000fee0008000f00 */
.L_x_129:
[----:B--2---:R2:W3:Y:S02]  /*9120*/  SYNCS.PHASECHK.TRANS64.TRYWAIT P0, [R0+URZ+0x110], R5 ;  /* 0x00011005000075a7 */ /* 0x0044e400080011ff */
[----:B---3--:R-:W-:Y:S05]  /*9130*/  @!P0 NANOSLEEP.SYNCS 0x989680 ;  /* 0x009896800000895d */ /* 0x008fea0003900000 */
[----:B------:R-:W3:Y:S02]  /*9140*/  @!P0 SYNCS.PHASECHK.TRANS64 P0, [R0+URZ+0x110], R5 ;  /* 0x00011005000085a7 */ /* 0x000ee400080010ff */
[----:B---3--:R-:W-:Y:S05]  /*9150*/  @!P0 BRA `(.L_x_129) ;  /* 0xfffffffc00f08947 */ /* 0x008fea000383ffff */
[----:B------:R-:W-:Y:S05]  /*9160*/  BRA `(.L_x_19) ;  /* 0xffffff8800ac7947 */ /* 0x000fea000383ffff */
.L_x_26:
[----:B------:R-:W-:Y:S07]  /*9170*/  MOV R0, UR9 ;  /* 0x0000000900007c02 */ /* 0x000fee0008000f00 */
.L_x_130:
[----:B--2---:R2:W4:Y:S02]  /*9180*/  SYNCS.PHASECHK.TRANS64.TRYWAIT P0, [R0+URZ+0x110], R5 ;  /* 0x00011005000075a7 */ /* 0x00452400080011ff */
[----:B----4-:R-:W-:Y:S05]  /*9190*/  @!P0 NANOSLEEP.SYNCS 0x989680 ;  /* 0x009896800000895d */ /* 0x010fea0003900000 */
[----:B------:R-:W4:Y:S02]  /*91a0*/  @!P0 SYNCS.PHASECHK.TRANS64 P0, [R0+URZ+0x110], R5 ;  /* 0x00011005000085a7 */ /* 0x000f2400080010ff */
[----:B----4-:R-:W-:Y:S05]  /*91b0*/  @!P0 BRA `(.L_x_130) ;  /* 0xfffffffc00f08947 */ /* 0x010fea000383ffff */
[----:B------:R-:W-:Y:S05]  /*91c0*/  BRA `(.L_x_25) ;  /* 0xffffff90003c7947 */ /* 0x000fea000383ffff */
.L_x_30:
[----:B------:R-:W-:-:S07]  /*91d0*/  MOV R0, UR30 ;  /* 0x0000001e00007c02 */ /* 0x000fce0008000f00 */
.L_x_131:
[----:B-1----:R1:W2:Y:S02]  /*91e0*/  SYNCS.PHASECHK.TRANS64.TRYWAIT P0, [R0+URZ+0x250], R3 ;  /* 0x00025003000075a7 */ /* 0x0022a400080011ff */
[----:B--2---:R-:W-:Y:S05]  /*91f0*/  @!P0 NANOSLEEP.SYNCS 0x989680 ;  /* 0x009896800000895d */ /* 0x004fea0003900000 */
[----:B------:R-:W2:Y:S02]  /*9200*/  @!P0 SYNCS.PHASECHK.TRANS64 P0, [R0+URZ+0x250], R3 ;  /* 0x00025003000085a7 */ /* 0x000ea400080010ff */
[----:B--2---:R-:W-:Y:S05]  /*9210*/  @!P0 BRA `(.L_x_131) ;  /* 0xfffffffc00f08947 */ /* 0x004fea000383ffff */
[----:B------:R-:W-:Y:S05]  /*9220*/  BRA `(.L_x_132) ;  /* 0xffffff94000c7947 */ /* 0x000fea000383ffff */
.L_x_34:
[----:B------:R-:W-:-:S07]  /*9230*/  MOV R0, UR4 ;  /* 0x0000000400007c02 */ /* 0x000fce0008000f00 */
.L_x_133:
[----:B-1----:R1:W2:Y:S02]  /*9240*/  SYNCS.PHASECHK.TRANS64.TRYWAIT P0, [R0+URZ], R3 ;  /* 0x00000003000075a7 */ /* 0x0022a400080011ff */
[----:B--2---:R-:W-:Y:S05]  /*9250*/  @!P0 NANOSLEEP.SYNCS 0x989680 ;  /* 0x009896800000895d */ /* 0x004fea0003900000 */
[----:B------:R-:W2:Y:S02]  /*9260*/  @!P0 SYNCS.PHASECHK.TRANS64 P0, [R0+URZ], R3 ;  /* 0x00000003000085a7 */ /* 0x000ea400080010ff */
[----:B--2---:R-:W-:Y:S05]  /*9270*/  @!P0 BRA `(.L_x_133) ;  /* 0xfffffffc00f08947 */ /* 0x004fea000383ffff */
[----:B------:R-:W-:Y:S05]  /*9280*/  BRA `(.L_x_134) ;  /* 0xffffff9800a47947 */ /* 0x000fea000383ffff */
.L_x_35:
[----:B------:R-:W-:-:S07]  /*9290*/  MOV R0, UR5 ;  /* 0x0000000500007c02 */ /* 0x000fce0008000f00 */
.L_x_135:
[----:B-1----:R1:W2:Y:S02]  /*92a0*/  SYNCS.PHASECHK.TRANS64.TRYWAIT P0, [R0+URZ], R3 ;  /* 0x00000003000075a7 */ /* 0x0022a400080011ff */
[----:B--2---:R-:W-:Y:S05]  /*92b0*/  @!P0 NANOSLEEP.SYNCS 0x989680 ;  /* 0x009896800000895d */ /* 0x004fea0003900000 */
[----:B------:R-:W2:Y:S02]  /*92c0*/  @!P0 SYNCS.PHASECHK.TRANS64 P0, [R0+URZ], R3 ;  /* 0x00000003000085a7 */ /* 0x000ea400080010ff */
[----:B--2---:R-:W-:Y:S05]  /*92d0*/  @!P0 BRA `(.L_x_135) ;  /* 0xfffffffc00f08947 */ /* 0x004fea000383ffff */
[----:B------:R-:W-:Y:S05]  /*92e0*/  BRA `(.L_x_136) ;  /* 0xffffff9800b47947 */ /* 0x000fea000383ffff */
.L_x_36:
[----:B------:R-:W-:-:S07]  /*92f0*/  MOV R0, UR5 ;  /* 0x0000000500007c02 */ /* 0x000fce0008000f00 */
.L_x_137:
[----:B-1----:R1:W2:Y:S02]  /*9300*/  SYNCS.PHASECHK.TRANS64.TRYWAIT P0, [R0+URZ], R3 ;  /* 0x00000003000075a7 */ /* 0x0022a400080011ff */
[----:B--2---:R-:W-:Y:S05]  /*9310*/  @!P0 NANOSLEEP.SYNCS 0x989680 ;  /* 0x009896800000895d */ /* 0x004fea0003900000 */
[----:B------:R-:W2:Y:S02]  /*9320*/  @!P0 SYNCS.PHASECHK.TRANS64 P0, [R0+URZ], R3 ;  /* 0x00000003000085a7 */ /* 0x000ea400080010ff */
[----:B--2---:R-:W-:Y:S05]  /*9330*/  @!P0 BRA `(.L_x_137) ;  /* 0xfffffffc00f08947 */ /* 0x004fea000383ffff */
[----:B------:R-:W-:Y:S05]  /*9340*/  BRA `(.L_x_138) ;  /* 0xffffff9800c47947 */ /* 0x000fea000383ffff */
.L_x_37:
[----:B------:R-:W-:-:S07]  /*9350*/  MOV R0, UR5 ;  /* 0x0000000500007c02 */ /* 0x000fce0008000f00 */
.L_x_139:
[----:B-1----:R1:W2:Y:S02]  /*9360*/  SYNCS.PHASECHK.TRANS64.TRYWAIT P0, [R0+URZ], R3 ;  /* 0x00000003000075a7 */ /* 0x0022a400080011ff */
[----:B--2---:R-:W-:Y:S05]  /*9370*/  @!P0 NANOSLEEP.SYNCS 0x989680 ;  /* 0x009896800000895d */ /* 0x004fea0003900000 */
[----:B------:R-:W2:Y:S02]  /*9380*/  @!P0 SYNCS.PHASECHK.TRANS64 P0, [R0+URZ], R3 ;  /* 0x00000003000085a7 */ /* 0x000ea400080010ff */
[----:B--2---:R-:W-:Y:S05]  /*9390*/  @!P0 BRA `(.L_x_139) ;  /* 0xfffffffc00f08947 */ /* 0x004fea000383ffff */
[----:B------:R-:W-:Y:S05]  /*93a0*/  BRA `(.L_x_140) ;  /* 0xffffff9800d47947 */ /* 0x000fea000383ffff */
.L_x_38:
[----:B------:R-:W-:-:S07]  /*93b0*/  MOV R0, UR5 ;  /* 0x0000000500007c02 */ /* 0x000fce0008000f00 */
.L_x_141:
[----:B-1----:R1:W2:Y:S02]  /*93c0*/  SYNCS.PHASECHK.TRANS64.TRYWAIT P0, [R0+URZ], R3 ;  /* 0x00000003000075a7 */ /* 0x0022a400080011ff */
[----:B--2---:R-:W-:Y:S05]  /*93d0*/  @!P0 NANOSLEEP.SYNCS 0x989680 ;  /* 0x009896800000895d */ /* 0x004fea0003900000 */
[----:B------:R-:W2:Y:S02]  /*93e0*/  @!P0 SYNCS.PHASECHK.TRANS64 P0, [R0+URZ], R3 ;  /* 0x00000003000085a7 */ /* 0x000ea400080010ff */
[----:B--2---:R-:W-:Y:S05]  /*93f0*/  @!P0 BRA `(.L_x_141) ;  /* 0xfffffffc00f08947 */ /* 0x004fea000383ffff */
[----:B------:R-:W-:Y:S05]  /*9400*/  BRA `(.L_x_142) ;  /* 0xffffff9800e47947 */ /* 0x000fea000383ffff */
.L_x_39:
[----:B------:R-:W-:-:S07]  /*9410*/  MOV R0, UR5 ;  /* 0x0000000500007c02 */ /* 0x000fce0008000f00 */
.L_x_143:
[----:B-1----:R1:W2:Y:S02]  /*9420*/  SYNCS.PHASECHK.TRANS64.TRYWAIT P0, [R0+URZ], R3 ;  /* 0x00000003000075a7 */ /* 0x0022a400080011ff */
[----:B--2---:R-:W-:Y:S05]  /*9430*/  @!P0 NANOSLEEP.SYNCS 0x989680 ;  /* 0x009896800000895d */ /* 0x004fea0003900000 */
[----:B------:R-:W2:Y:S02]  /*9440*/  @!P0 SYNCS.PHASECHK.TRANS64 P0, [R0+URZ], R3 ;  /* 0x00000003000085a7 */ /* 0x000ea400080010ff */
[----:B--2---:R-:W-:Y:S05]  /*9450*/  @!P0 BRA `(.L_x_143) ;  /* 0xfffffffc00f08947 */ /* 0x004fea000383ffff */
[----:B------:R-:W-:Y:S05]  /*9460*/  BRA `(.L_x_144) ;  /* 0xffffff9800f47947 */ /* 0x000fea000383ffff */
.L_x_40:
[----:B------:R-:W-:-:S07]  /*9470*/  MOV R0, UR5 ;  /* 0x0000000500007c02 */ /* 0x000fce0008000f00 */
.L_x_145:
[----:B-1----:R1:W2:Y:S02]  /*9480*/  SYNCS.PHASECHK.TRANS64.TRYWAIT P0, [R0+URZ], R3 ;  /* 0x00000003000075a7 */ /* 0x0022a400080011ff */
[----:B--2---:R-:W-:Y:S05]  /*9490*/  @!P0 NANOSLEEP.SYNCS 0x989680 ;  /* 0x009896800000895d */ /* 0x004fea0003900000 */
[----:B------:R-:W2:Y:S02]  /*94a0*/  @!P0 SYNCS.PHASECHK.TRANS64 P0, [R0+URZ], R3 ;  /* 0x00000003000085a7 */ /* 0x000ea400080010ff */
[----:B--2---:R-:W-:Y:S05]  /*94b0*/  @!P0 BRA `(.L_x_145) ;  /* 0xfffffffc00f08947 */ /* 0x004fea000383ffff */
[----:B------:R-:W-:Y:S05]  /*94c0*/  BRA `(.L_x_146) ;  /* 0xffffff9c00047947 */ /* 0x000fea000383ffff */
.L_x_41:
[----:B------:R-:W-:-:S07]  /*94d0*/  MOV R0, UR5 ;  /* 0x0000000500007c02 */ /* 0x000fce0008000f00 */
.L_x_147:
[----:B-1----:R1:W2:Y:S02]  /*94e0*/  SYNCS.PHASECHK.TRANS64.TRYWAIT P0, [R0+URZ], R3 ;  /* 0x00000003000075a7 */ /* 0x0022a400080011ff */
[----:B--2---:R-:W-:Y:S05]  /*94f0*/  @!P0 NANOSLEEP.SYNCS 0x989680 ;  /* 0x009896800000895d */ /* 0x004fea0003900000 */
[----:B------:R-:W2:Y:S02]  /*9500*/  @!P0 SYNCS.PHASECHK.TRANS64 P0, [R0+URZ], R3 ;  /* 0x00000003000085a7 */ /* 0x000ea400080010ff */
[----:B--2---:R-:W-:Y:S05]  /*9510*/  @!P0 BRA `(.L_x_147) ;  /* 0xfffffffc00f08947 */ /* 0x004fea000383ffff */
[----:B------:R-:W-:Y:S05]  /*9520*/  BRA `(.L_x_148) ;  /* 0xffffff9c00147947 */ /* 0x000fea000383ffff */
.L_x_42:
[----:B------:R-:W-:-:S07]  /*9530*/  MOV R0, UR5 ;  /* 0x0000000500007c02 */ /* 0x000fce0008000f00 */
.L_x_149:
[----:B-1----:R1:W2:Y:S02]  /*9540*/  SYNCS.PHASECHK.TRANS64.TRYWAIT P0, [R0+URZ], R3 ;  /* 0x00000003000075a7 */ /* 0x0022a400080011ff */
[----:B--2---:R-:W-:Y:S05]  /*9550*/  @!P0 NANOSLEEP.SYNCS 0x989680 ;  /* 0x009896800000895d */ /* 0x004fea0003900000 */
[----:B------:R-:W2:Y:S02]  /*9560*/  @!P0 SYNCS.PHASECHK.TRANS64 P0, [R0+URZ], R3 ;  /* 0x00000003000085a7 */ /* 0x000ea400080010ff */
[----:B--2---:R-:W-:Y:S05]  /*9570*/  @!P0 BRA `(.L_x_149) ;  /* 0xfffffffc00f08947 */ /* 0x004fea000383ffff */
[----:B------:R-:W-:Y:S05]  /*9580*/  BRA `(.L_x_150) ;  /* 0xffffff9c00247947 */ /* 0x000fea000383ffff */
.L_x_43:
[----:B------:R-:W-:-:S07]  /*9590*/  MOV R0, UR5 ;  /* 0x0000000500007c02 */ /* 0x000fce0008000f00 */
.L_x_151:
[----:B-1----:R1:W2:Y:S02]  /*95a0*/  SYNCS.PHASECHK.TRANS64.TRYWAIT P0, [R0+URZ], R3 ;  /* 0x00000003000075a7 */ /* 0x0022a400080011ff */
[----:B--2---:R-:W-:Y:S05]  /*95b0*/  @!P0 NANOSLEEP.SYNCS 0x989680 ;  /* 0x009896800000895d */ /* 0x004fea0003900000 */
[----:B------:R-:W2:Y:S02]  /*95c0*/  @!P0 SYNCS.PHASECHK.TRANS64 P0, [R0+URZ], R3 ;  /* 0x00000003000085a7 */ /* 0x000ea400080010ff */
[----:B--2---:R-:W-:Y:S05]  /*95d0*/  @!P0 BRA `(.L_x_151) ;  /* 0xfffffffc00f08947 */ /* 0x004fea000383ffff */
[----:B------:R-:W-:Y:S05]  /*95e0*/  BRA `(.L_x_152) ;  /* 0xffffff9c00347947 */ /* 0x000fea000383ffff */
.L_x_44:
[----:B------:R-:W-:-:S07]  /*95f0*/  MOV R0, UR5 ;  /* 0x0000000500007c02 */ /* 0x000fce0008000f00 */
.L_x_153:
[----:B-1----:R1:W2:Y:S02]  /*9600*/  SYNCS.PHASECHK.TRANS64.TRYWAIT P0, [R0+URZ], R3 ;  /* 0x00000003000075a7 */ /* 0x0022a400080011ff */
[----:B--2---:R-:W-:Y:S05]  /*9610*/  @!P0 NANOSLEEP.SYNCS 0x989680 ;  /* 0x009896800000895d */ /* 0x004fea0003900000 */
[----:B------:R-:W2:Y:S02]  /*9620*/  @!P0 SYNCS.PHASECHK.TRANS64 P0, [R0+URZ], R3 ;  /* 0x00000003000085a7 */ /* 0x000ea400080010ff */
[----:B--2---:R-:W-:Y:S05]  /*9630*/  @!P0 BRA `(.L_x_153) ;  /* 0xfffffffc00f08947 */ /* 0x004fea000383ffff */
[----:B------:R-:W-:Y:S05]  /*9640*/  BRA `(.L_x_154) ;  /* 0xffffff9c00447947 */ /* 0x000fea000383ffff */
.L_x_45:
[----:B------:R-:W-:-:S07]  /*9650*/  MOV R0, UR5 ;  /* 0x0000000500007c02 */ /* 0x000fce0008000f00 */
.L_x_155:
[----:B-1----:R1:W2:Y:S02]  /*9660*/  SYNCS.PHASECHK.TRANS64.TRYWAIT P0, [R0+URZ], R3 ;  /* 0x00000003000075a7 */ /* 0x0022a400080011ff */
[----:B--2---:R-:W-:Y:S05]  /*9670*/  @!P0 NANOSLEEP.SYNCS 0x989680 ;  /* 0x009896800000895d */ /* 0x004fea0003900000 */
[----:B------:R-:W2:Y:S02]  /*9680*/  @!P0 SYNCS.PHASECHK.TRANS64 P0, [R0+URZ], R3 ;  /* 0x00000003000085a7 */ /* 0x000ea400080010ff */
[----:B--2---:R-:W-:Y:S05]  /*9690*/  @!P0 BRA `(.L_x_155) ;  /* 0xfffffffc00f08947 */ /* 0x004fea000383ffff */
[----:B------:R-:W-:Y:S05]  /*96a0*/  BRA `(.L_x_156) ;  /* 0xffffff9c00547947 */ /* 0x000fea000383ffff */
.L_x_46:
[----:B------:R-:W-:-:S07]  /*96b0*/  MOV R0, UR5 ;  /* 0x0000000500007c02 */ /* 0x000fce0008000f00 */
.L_x_157:
[----:B-1----:R1:W2:Y:S02]  /*96c0*/  SYNCS.PHASECHK.TRANS64.TRYWAIT P0, [R0+URZ], R3 ;  /* 0x00000003000075a7 */ /* 0x0022a400080011ff */
[----:B--2---:R-:W-:Y:S05]  /*96d0*/  @!P0 NANOSLEEP.SYNCS 0x989680 ;  /* 0x009896800000895d */ /* 0x004fea0003900000 */
[----:B------:R-:W2:Y:S02]  /*96e0*/  @!P0 SYNCS.PHASECHK.TRANS64 P0, [R0+URZ], R3 ;  /* 0x00000003000085a7 */ /* 0x000ea400080010ff */
[----:B--2---:R-:W-:Y:S05]  /*96f0*/  @!P0 BRA `(.L_x_157) ;  /* 0xfffffffc00f08947 */ /* 0x004fea000383ffff */
[----:B------:R-:W-:Y:S05]  /*9700*/  BRA `(.L_x_158) ;  /* 0xffffff9c00647947 */ /* 0x000fea000383ffff */
.L_x_47:
[----:B------:R-:W-:-:S07]  /*9710*/  MOV R0, UR5 ;  /* 0x0000000500007c02 */ /* 0x000fce0008000f00 */
.L_x_159:
[----:B-1----:R1:W2:Y:S02]  /*9720*/  SYNCS.PHASECHK.TRANS64.TRYWAIT P0, [R0+URZ], R3 ;  /* 0x00000003000075a7 */ /* 0x0022a400080011ff */
[----:B--2---:R-:W-:Y:S05]  /*9730*/  @!P0 NANOSLEEP.SYNCS 0x989680 ;  /* 0x009896800000895d */ /* 0x004fea0003900000 */
[----:B------:R-:W2:Y:S02]  /*9740*/  @!P0 SYNCS.PHASECHK.TRANS64 P0, [R0+URZ], R3 ;  /* 0x00000003000085a7 */ /* 0x000ea400080010ff */
[----:B--2---:R-:W-:Y:S05]  /*9750*/  @!P0 BRA `(.L_x_159) ;  /* 0xfffffffc00f08947 */ /* 0x004fea000383ffff */
[----:B------:R-:W-:Y:S05]  /*9760*/  BRA `(.L_x_160) ;  /* 0xffffff9c00747947 */ /* 0x000fea000383ffff */
.L_x_48:
[----:B------:R-:W-:-:S07]  /*9770*/  MOV R0, UR5 ;  /* 0x0000000500007c02 */ /* 0x000fce0008000f00 */
.L_x_161:
[----:B-1----:R1:W2:Y:S02]  /*9780*/  SYNCS.PHASECHK.TRANS64.TRYWAIT P0, [R0+URZ], R3 ;  /* 0x00000003000075a7 */ /* 0x0022a400080011ff */
[----:B--2---:R-:W-:Y:S05]  /*9790*/  @!P0 NANOSLEEP.SYNCS 0x989680 ;  /* 0x009896800000895d */ /* 0x004fea0003900000 */
[----:B------:R-:W2:Y:S02]  /*97a0*/  @!P0 SYNCS.PHASECHK.TRANS64 P0, [R0+URZ], R3 ;  /* 0x00000003000085a7 */ /* 0x000ea400080010ff */
[----:B--2---:R-:W-:Y:S05]  /*97b0*/  @!P0 BRA `(.L_x_161) ;  /* 0xfffffffc00f08947 */ /* 0x004fea000383ffff */
[----:B------:R-:W-:Y:S05]  /*97c0*/  BRA `(.L_x_162) ;  /* 0xffffff9c00847947 */ /* 0x000fea000383ffff */
.L_x_49:
[----:B------:R-:W-:-:S07]  /*97d0*/  MOV R0, UR5 ;  /* 0x0000000500007c02 */ /* 0x000fce0008000f00 */
.L_x_163:
[----:B-1----:R1:W2:Y:S02]  /*97e0*/  SYNCS.PHASECHK.TRANS64.TRYWAIT P0, [R0+URZ], R3 ;  /* 0x00000003000075a7 */ /* 0x0022a400080011ff */
[----:B--2---:R-:W-:Y:S05]  /*97f0*/  @!P0 NANOSLEEP.SYNCS 0x989680 ;  /* 0x009896800000895d */ /* 0x004fea0003900000 */
[----:B------:R-:W2:Y:S02]  /*9800*/  @!P0 SYNCS.PHASECHK.TRANS64 P0, [R0+URZ], R3 ;  /* 0x00000003000085a7 */ /* 0x000ea400080010ff */
[----:B--2---:R-:W-:Y:S05]  /*9810*/  @!P0 BRA `(.L_x_163) ;  /* 0xfffffffc00f08947 */ /* 0x004fea000383ffff */
[----:B------:R-:W-:Y:S05]  /*9820*/  BRA `(.L_x_164) ;  /* 0xffffff9c00947947 */ /* 0x000fea000383ffff */
.L_x_50:
[----:B------:R-:W-:-:S07]  /*9830*/  MOV R0, UR5 ;  /* 0x0000000500007c02 */ /* 0x000fce0008000f00 */
.L_x_165:
[----:B-1----:R1:W2:Y:S02]  /*9840*/  SYNCS.PHASECHK.TRANS64.TRYWAIT P0, [R0+URZ], R3 ;  /* 0x00000003000075a7 */ /* 0x0022a400080011ff */
[----:B--2---:R-:W-:Y:S05]  /*9850*/  @!P0 NANOSLEEP.SYNCS 0x989680 ;  /* 0x009896800000895d */ /* 0x004fea0003900000 */
[----:B------:R-:W2:Y:S02]  /*9860*/  @!P0 SYNCS.PHASECHK.TRANS64 P0, [R0+URZ], R3 ;  /* 0x00000003000085a7 */ /* 0x000ea400080010ff */
[----:B--2---:R-:W-:Y:S05]  /*9870*/  @!P0 BRA `(.L_x_165) ;  /* 0xfffffffc00f08947 */ /* 0x004fea000383ffff */
[----:B------:R-:W-:Y:S05]  /*9880*/  BRA `(.L_x_166) ;  /* 0xffffff9c00a47947 */ /* 0x000fea000383ffff */
.L_x_51:
[----:B------:R-:W-:-:S07]  /*9890*/  MOV R0, UR5 ;  /* 0x0000000500007c02 */ /* 0x000fce0008000f00 */
.L_x_167:
[----:B-1----:R1:W2:Y:S02]  /*98a0*/  SYNCS.PHASECHK.TRANS64.TRYWAIT P0, [R0+URZ], R3 ;  /* 0x00000003000075a7 */ /* 0x0022a400080011ff */
[----:B--2---:R-:W-:Y:S05]  /*98b0*/  @!P0 NANOSLEEP.SYNCS 0x989680 ;  /* 0x009896800000895d */ /* 0x004fea0003900000 */
[----:B------:R-:W2:Y:S02]  /*98c0*/  @!P0 SYNCS.PHASECHK.TRANS64 P0, [R0+URZ], R3 ;  /* 0x00000003000085a7 */ /* 0x000ea400080010ff */
[----:B--2---:R-:W-:Y:S05]  /*98d0*/  @!P0 BRA `(.L_x_167) ;  /* 0xfffffffc00f08947 */ /* 0x004fea000383ffff */
[----:B------:R-:W-:Y:S05]  /*98e0*/  BRA `(.L_x_168) ;  /* 0xffffff9c00b47947 */ /* 0x000fea000383ffff */
.L_x_52:
[----:B------:R-:W-:-:S07]  /*98f0*/  MOV R0, UR5 ;  /* 0x0000000500007c02 */ /* 0x000fce0008000f00 */
.L_x_169:
[----:B-1----:R1:W2:Y:S02]  /*9900*/  SYNCS.PHASECHK.TRANS64.TRYWAIT P0, [R0+URZ], R3 ;  /* 0x00000003000075a7 */ /* 0x0022a400080011ff */
[----:B--2---:R-:W-:Y:S05]  /*9910*/  @!P0 NANOSLEEP.SYNCS 0x989680 ;  /* 0x009896800000895d */ /* 0x004fea0003900000 */
[----:B------:R-:W2:Y:S02]  /*9920*/  @!P0 SYNCS.PHASECHK.TRANS64 P0, [R0+URZ], R3 ;  /* 0x00000003000085a7 */ /* 0x000ea400080010ff */
[----:B--2---:R-:W-:Y:S05]  /*9930*/  @!P0 BRA `(.L_x_169) ;  /* 0xfffffffc00f08947 */ /* 0x004fea000383ffff */
[----:B------:R-:W-:Y:S05]  /*9940*/  BRA `(.L_x_170) ;  /* 0xffffff9c00c47947 */ /* 0x000fea000383ffff */
.L_x_53:
[----:B------:R-:W-:-:S07]  /*9950*/  MOV R0, UR5 ;  /* 0x0000000500007c02 */ /* 0x000fce0008000f00 */
.L_x_171:
[----:B-1----:R1:W2:Y:S02]  /*9960*/  SYNCS.PHASECHK.TRANS64.TRYWAIT P0, [R0+URZ], R3 ;  /* 0x00000003000075a7 */ /* 0x0022a400080011ff */
[----:B--2---:R-:W-:Y:S05]  /*9970*/  @!P0 NANOSLEEP.SYNCS 0x989680 ;  /* 0x009896800000895d */ /* 0x004fea0003900000 */
[----:B------:R-:W2:Y:S02]  /*9980*/  @!P0 SYNCS.PHASECHK.TRANS64 P0, [R0+URZ], R3 ;  /* 0x00000003000085a7 */ /* 0x000ea400080010ff */
[----:B--2---:R-:W-:Y:S05]  /*9990*/  @!P0 BRA `(.L_x_171) ;  /* 0xfffffffc00f08947 */ /* 0x004fea000383ffff */
[----:B------:R-:W-:Y:S05]  /*99a0*/  BRA `(.L_x_172) ;  /* 0xffffff9c00d47947 */ /* 0x000fea000383ffff */
.L_x_54:
[----:B------:R-:W-:-:S07]  /*99b0*/  MOV R0, UR5 ;  /* 0x0000000500007c02 */ /* 0x000fce0008000f00 */
.L_x_173:
[----:B-1----:R1:W2:Y:S02]  /*99c0*/  SYNCS.PHASECHK.TRANS64.TRYWAIT P0, [R0+URZ], R3 ;  /* 0x00000003000075a7 */ /* 0x0022a400080011ff */
[----:B--2---:R-:W-:Y:S05]  /*99d0*/  @!P0 NANOSLEEP.SYNCS 0x989680 ;  /* 0x009896800000895d */ /* 0x004fea0003900000 */
[----:B------:R-:W2:Y:S02]  /*99e0*/  @!P0 SYNCS.PHASECHK.TRANS64 P0, [R0+URZ], R3 ;  /* 0x00000003000085a7 */ /* 0x000ea400080010ff */
[----:B--2---:R-:W-:Y:S05]  /*99f0*/  @!P0 BRA `(.L_x_173) ;  /* 0xfffffffc00f08947 */ /* 0x004fea000383ffff */
[----:B------:R-:W-:Y:S05]  /*9a00*/  BRA `(.L_x_174) ;  /* 0xffffff9c00e47947 */ /* 0x000fea000383ffff */
.L_x_55:
[----:B------:R-:W-:-:S07]  /*9a10*/  MOV R0, UR5 ;  /* 0x0000000500007c02 */ /* 0x000fce0008000f00 */
.L_x_175:
[----:B-1----:R1:W2:Y:S02]  /*9a20*/  SYNCS.PHASECHK.TRANS64.TRYWAIT P0, [R0+URZ], R3 ;  /* 0x00000003000075a7 */ /* 0x0022a400080011ff */
[----:B--2---:R-:W-:Y:S05]  /*9a30*/  @!P0 NANOSLEEP.SYNCS 0x989680 ;  /* 0x009896800000895d */ /* 0x004fea0003900000 */
[----:B------:R-:W2:Y:S02]  /*9a40*/  @!P0 SYNCS.PHASECHK.TRANS64 P0, [R0+URZ], R3 ;  /* 0x00000003000085a7 */ /* 0x000ea400080010ff */
[----:B--2---:R-:W-:Y:S05]  /*9a50*/  @!P0 BRA `(.L_x_175) ;  /* 0xfffffffc00f08947 */ /* 0x004fea000383ffff */
[----:B------:R-:W-:Y:S05]  /*9a60*/  BRA `(.L_x_176) ;  /* 0xffffff9c00f47947 */ /* 0x000fea000383ffff */
.L_x_56:
[----:B------:R-:W-:-:S07]  /*9a70*/  MOV R0, UR5 ;  /* 0x0000000500007c02 */ /* 0x000fce0008000f00 */
.L_x_177:
[----:B-1----:R1:W2:Y:S02]  /*9a80*/  SYNCS.PHASECHK.TRANS64.TRYWAIT P0, [R0+URZ], R3 ;  /* 0x00000003000075a7 */ /* 0x0022a400080011ff */
[----:B--2---:R-:W-:Y:S05]  /*9a90*/  @!P0 NANOSLEEP.SYNCS 0x989680 ;  /* 0x009896800000895d */ /* 0x004fea0003900000 */
[----:B------:R-:W2:Y:S02]  /*9aa0*/  @!P0 SYNCS.PHASECHK.TRANS64 P0, [R0+URZ], R3 ;  /* 0x00000003000085a7 */ /* 0x000ea400080010ff */
[----:B--2---:R-:W-:Y:S05]  /*9ab0*/  @!P0 BRA `(.L_x_177) ;  /* 0xfffffffc00f08947 */ /* 0x004fea000383ffff */
[----:B------:R-:W-:Y:S05]  /*9ac0*/  BRA `(.L_x_178) ;  /* 0xffffffa000047947 */ /* 0x000fea000383ffff */
.L_x_57:
[----:B------:R-:W-:-:S07]  /*9ad0*/  MOV R0, UR5 ;  /* 0x0000000500007c02 */ /* 0x000fce0008000f00 */
.L_x_179:
[----:B-1----:R1:W2:Y:S02]  /*9ae0*/  SYNCS.PHASECHK.TRANS64.TRYWAIT P0, [R0+URZ], R3 ;  /* 0x00000003000075a7 */ /* 0x0022a400080011ff */
[----:B--2---:R-:W-:Y:S05]  /*9af0*/  @!P0 NANOSLEEP.SYNCS 0x989680 ;  /* 0x009896800000895d */ /* 0x004fea0003900000 */
[----:B------:R-:W2:Y:S02]  /*9b00*/  @!P0 SYNCS.PHASECHK.TRANS64 P0, [R0+URZ], R3 ;  /* 0x00000003000085a7 */ /* 0x000ea400080010ff */
[----:B--2---:R-:W-:Y:S05]  /*9b10*/  @!P0 BRA `(.L_x_179) ;  /* 0xfffffffc00f08947 */ /* 0x004fea000383ffff */
[----:B------:R-:W-:Y:S05]  /*9b20*/  BRA `(.L_x_180) ;  /* 0xffffffa000147947 */ /* 0x000fea000383ffff */
.L_x_58:
[----:B------:R-:W-:-:S07]  /*9b30*/  MOV R0, UR5 ;  /* 0x0000000500007c02 */ /* 0x000fce0008000f00 */
.L_x_181:
[----:B-1----:R1:W2:Y:S02]  /*9b40*/  SYNCS.PHASECHK.TRANS64.TRYWAIT P0, [R0+URZ], R3 ;  /* 0x00000003000075a7 */ /* 0x0022a400080011ff */
[----:B--2---:R-:W-:Y:S05]  /*9b50*/  @!P0 NANOSLEEP.SYNCS 0x989680 ;  /* 0x009896800000895d */ /* 0x004fea0003900000 */
[----:B------:R-:W2:Y:S02]  /*9b60*/  @!P0 SYNCS.PHASECHK.TRANS64 P0, [R0+URZ], R3 ;  /* 0x00000003000085a7 */ /* 0x000ea400080010ff */
[----:B--2---:R-:W-:Y:S05]  /*9b70*/  @!P0 BRA `(.L_x_181) ;  /* 0xfffffffc00f08947 */ /* 0x004fea000383ffff */
[----:B------:R-:W-:Y:S05]  /*9b80*/  BRA `(.L_x_182) ;  /* 0xffffffa000247947 */ /* 0x000fea000383ffff */
.L_x_59:
[----:B------:R-:W-:-:S07]  /*9b90*/  MOV R0, UR5 ;  /* 0x0000000500007c02 */ /* 0x000fce0008000f00 */
.L_x_183:
[----:B-1----:R1:W2:Y:S02]  /*9ba0*/  SYNCS.PHASECHK.TRANS64.TRYWAIT P0, [R0+URZ], R3 ;  /* 0x00000003000075a7 */ /* 0x0022a400080011ff */
[----:B--2---:R-:W-:Y:S05]  /*9bb0*/  @!P0 NANOSLEEP.SYNCS 0x989680 ;  /* 0x009896800000895d */ /* 0x004fea0003900000 */
[----:B------:R-:W2:Y:S02]  /*9bc0*/  @!P0 SYNCS.PHASECHK.TRANS64 P0, [R0+URZ], R3 ;  /* 0x00000003000085a7 */ /* 0x000ea400080010ff */
[----:B--2---:R-:W-:Y:S05]  /*9bd0*/  @!P0 BRA `(.L_x_183) ;  /* 0xfffffffc00f08947 */ /* 0x004fea000383ffff */
[----:B------:R-:W-:Y:S05]  /*9be0*/  BRA `(.L_x_184) ;  /* 0xffffffa000347947 */ /* 0x000fea000383ffff */
.L_x_60:
[----:B------:R-:W-:-:S07]  /*9bf0*/  MOV R0, UR5 ;  /* 0x0000000500007c02 */ /* 0x000fce0008000f00 */
.L_x_185:
[----:B-1----:R1:W2:Y:S02]  /*9c00*/  SYNCS.PHASECHK.TRANS64.TRYWAIT P0, [R0+URZ], R3 ;  /* 0x00000003000075a7 */ /* 0x0022a400080011ff */
[----:B--2---:R-:W-:Y:S05]  /*9c10*/  @!P0 NANOSLEEP.SYNCS 0x989680 ;  /* 0x009896800000895d */ /* 0x004fea0003900000 */
[----:B------:R-:W2:Y:S02]  /*9c20*/  @!P0 SYNCS.PHASECHK.TRANS64 P0, [R0+URZ], R3 ;  /* 0x00000003000085a7 */ /* 0x000ea400080010ff */
[----:B--2---:R-:W-:Y:S05]  /*9c30*/  @!P0 BRA `(.L_x_185) ;  /* 0xfffffffc00f08947 */ /* 0x004fea000383ffff */
[----:B------:R-:W-:Y:S05]  /*9c40*/  BRA `(.L_x_186) ;  /* 0xffffffa000447947 */ /* 0x000fea000383ffff */
.L_x_61:
[----:B------:R-:W-:-:S07]  /*9c50*/  MOV R0, UR5 ;  /* 0x0000000500007c02 */ /* 0x000fce0008000f00 */
.L_x_187:
[----:B-1----:R1:W2:Y:S02]  /*9c60*/  SYNCS.PHASECHK.TRANS64.TRYWAIT P0, [R0+URZ], R3 ;  /* 0x00000003000075a7 */ /* 0x0022a400080011ff */
[----:B--2---:R-:W-:Y:S05]  /*9c70*/  @!P0 NANOSLEEP.SYNCS 0x989680 ;  /* 0x009896800000895d */ /* 0x004fea0003900000 */
[----:B------:R-:W2:Y:S02]  /*9c80*/  @!P0 SYNCS.PHASECHK.TRANS64 P0, [R0+URZ], R3 ;  /* 0x00000003000085a7 */ /* 0x000ea400080010ff */
[----:B--2---:R-:W-:Y:S05]  /*9c90*/  @!P0 BRA `(.L_x_187) ;  /* 0xfffffffc00f08947 */ /* 0x004fea000383ffff */
[----:B------:R-:W-:Y:S05]  /*9ca0*/  BRA `(.L_x_188) ;  /* 0xffffffa000547947 */ /* 0x000fea000383ffff */
.L_x_62:
[----:B------:R-:W-:-:S07]  /*9cb0*/  MOV R0, UR5 ;  /* 0x0000000500007c02 */ /* 0x000fce0008000f00 */
.L_x_189:
[----:B-1----:R1:W2:Y:S02]  /*9cc0*/  SYNCS.PHASECHK.TRANS64.TRYWAIT P0, [R0+URZ], R3 ;  /* 0x00000003000075a7 */ /* 0x0022a400080011ff */
[----:B--2---:R-:W-:Y:S05]  /*9cd0*/  @!P0 NANOSLEEP.SYNCS 0x989680 ;  /* 0x009896800000895d */ /* 0x004fea0003900000 */
[----:B------:R-:W2:Y:S02]  /*9ce0*/  @!P0 SYNCS.PHASECHK.TRANS64 P0, [R0+URZ], R3 ;  /* 0x00000003000085a7 */ /* 0x000ea400080010ff */
[----:B--2---:R-:W-:Y:S05]  /*9cf0*/  @!P0 BRA `(.L_x_189) ;  /* 0xfffffffc00f08947 */ /* 0x004fea000383ffff */
[----:B------:R-:W-:Y:S05]  /*9d00*/  BRA `(.L_x_190) ;  /* 0xffffffa000647947 */ /* 0x000fea000383ffff */
.L_x_63:
[----:B------:R-:W-:-:S07]  /*9d10*/  MOV R0, UR5 ;  /* 0x0000000500007c02 */ /* 0x000fce0008000f00 */
.L_x_191:
[----:B-1----:R1:W2:Y:S02]  /*9d20*/  SYNCS.PHASECHK.TRANS64.TRYWAIT P0, [R0+URZ], R3 ;  /* 0x00000003000075a7 */ /* 0x0022a400080011ff */
[----:B--2---:R-:W-:Y:S05]  /*9d30*/  @!P0 NANOSLEEP.SYNCS 0x989680 ;  /* 0x009896800000895d */ /* 0x004fea0003900000 */
[----:B------:R-:W2:Y:S02]  /*9d40*/  @!P0 SYNCS.PHASECHK.TRANS64 P0, [R0+URZ], R3 ;  /* 0x00000003000085a7 */ /* 0x000ea400080010ff */
[----:B--2---:R-:W-:Y:S05]  /*9d50*/  @!P0 BRA `(.L_x_191) ;  /* 0xfffffffc00f08947 */ /* 0x004fea000383ffff */
[----:B------:R-:W-:Y:S05]  /*9d60*/  BRA `(.L_x_192) ;  /* 0xffffffa000747947 */ /* 0x000fea000383ffff */
.L_x_64:
[----:B------:R-:W-:-:S07]  /*9d70*/  MOV R0, UR5 ;  /* 0x0000000500007c02 */ /* 0x000fce0008000f00 */
.L_x_193:
[----:B-1----:R1:W2:Y:S02]  /*9d80*/  SYNCS.PHASECHK.TRANS64.TRYWAIT P0, [R0+URZ], R3 ;  /* 0x00000003000075a7 */ /* 0x0022a400080011ff */
[----:B--2---:R-:W-:Y:S05]  /*9d90*/  @!P0 NANOSLEEP.SYNCS 0x989680 ;  /* 0x009896800000895d */ /* 0x004fea0003900000 */
[----:B------:R-:W2:Y:S02]  /*9da0*/  @!P0 SYNCS.PHASECHK.TRANS64 P0, [R0+URZ], R3 ;  /* 0x00000003000085a7 */ /* 0x000ea400080010ff */
[----:B--2---:R-:W-:Y:S05]  /*9db0*/  @!P0 BRA `(.L_x_193) ;  /* 0xfffffffc00f08947 */ /* 0x004fea000383ffff */
[----:B------:R-:W-:Y:S05]  /*9dc0*/  BRA `(.L_x_194) ;  /* 0xffffffa000847947 */ /* 0x000fea000383ffff */
.L_x_65:
[----:B------:R-:W-:-:S07]  /*9dd0*/  MOV R0, UR5 ;  /* 0x0000000500007c02 */ /* 0x000fce0008000f00 */
.L_x_195:
[----:B-1----:R1:W2:Y:S02]  /*9de0*/  SYNCS.PHASECHK.TRANS64.TRYWAIT P0, [R0+URZ], R3 ;  /* 0x00000003000075a7 */ /* 0x0022a400080011ff */
[----:B--2---:R-:W-:Y:S05]  /*9df0*/  @!P0 NANOSLEEP.SYNCS 0x989680 ;  /* 0x009896800000895d */ /* 0x004fea0003900000 */
[----:B------:R-:W2:Y:S02]  /*9e00*/  @!P0 SYNCS.PHASECHK.TRANS64 P0, [R0+URZ], R3 ;  /* 0x00000003000085a7 */ /* 0x000ea400080010ff */
[----:B--2---:R-:W-:Y:S05]  /*9e10*/  @!P0 BRA `(.L_x_195) ;  /* 0xfffffffc00f08947 */ /* 0x004fea000383ffff */
[----:B------:R-:W-:Y:S05]  /*9e20*/  BRA `(.L_x_196) ;  /* 0xffffffa000947947 */ /* 0x000fea000383ffff */
.L_x_66:
[----:B------:R-:W-:-:S07]  /*9e30*/  MOV R0, UR5 ;  /* 0x0000000500007c02 */ /* 0x000fce0008000f00 */
.L_x_197:
[----:B-1----:R1:W2:Y:S02]  /*9e40*/  SYNCS.PHASECHK.TRANS64.TRYWAIT P0, [R0+URZ], R3 ;  /* 0x00000003000075a7 */ /* 0x0022a400080011ff */
[----:B--2---:R-:W-:Y:S05]  /*9e50*/  @!P0 NANOSLEEP.SYNCS 0x989680 ;  /* 0x009896800000895d */ /* 0x004fea0003900000 */
[----:B------:R-:W2:Y:S02]  /*9e60*/  @!P0 SYNCS.PHASECHK.TRANS64 P0, [R0+URZ], R3 ;  /* 0x00000003000085a7 */ /* 0x000ea400080010ff */
[----:B--2---:R-:W-:Y:S05]  /*9e70*/  @!P0 BRA `(.L_x_197) ;  /* 0xfffffffc00f08947 */ /* 0x004fea000383ffff */
[----:B------:R-:W-:Y:S05]  /*9e80*/  BRA `(.L_x_198) ;  /* 0xffffffa000a47947 */ /* 0x000fea000383ffff */
.L_x_69:
[----:B------:R-:W-:-:S07]  /*9e90*/  MOV R4, UR4 ;  /* 0x0000000400047c02 */ /* 0x000fce0008000f00 */
.L_x_199:
[----:B--2---:R2:W3:Y:S02]  /*9ea0*/  SYNCS.PHASECHK.TRANS64.TRYWAIT P1, [R4+URZ+0x258], R7 ;  /* 0x00025807040075a7 */ /* 0x0044e400080211ff */
[----:B---3--:R-:W-:Y:S05]  /*9eb0*/  @!P1 NANOSLEEP.SYNCS 0x989680 ;  /* 0x009896800000995d */ /* 0x008fea0003900000 */
[----:B------:R-:W3:Y:S02]  /*9ec0*/  @!P1 SYNCS.PHASECHK.TRANS64 P1, [R4+URZ+0x258], R7 ;  /* 0x00025807040095a7 */ /* 0x000ee400080210ff */
[----:B---3--:R-:W-:Y:S05]  /*9ed0*/  @!P1 BRA `(.L_x_199) ;  /* 0xfffffffc00f09947 */ /* 0x008fea000383ffff */
[----:B------:R-:W-:Y:S05]  /*9ee0*/  BRA `(.L_x_200) ;  /* 0xffffffa400147947 */ /* 0x000fea000383ffff */
.L_x_70:
[----:B--2---:R-:W-:-:S07]  /*9ef0*/  MOV R4, UR4 ;  /* 0x0000000400047c02 */ /* 0x004fce0008000f00 */
.L_x_201:
[----:B--2---:R2:W3:Y:S02]  /*9f00*/  SYNCS.PHASECHK.TRANS64.TRYWAIT P1, [R4+URZ+0x250], R5 ;  /* 0x00025005040075a7 */ /* 0x0044e400080211ff */
[----:B---3--:R-:W-:Y:S05]  /*9f10*/  @!P1 NANOSLEEP.SYNCS 0x989680 ;  /* 0x009896800000995d */ /* 0x008fea0003900000 */
[----:B------:R-:W3:Y:S02]  /*9f20*/  @!P1 SYNCS.PHASECHK.TRANS64 P1, [R4+URZ+0x250], R5 ;  /* 0x00025005040095a7 */ /* 0x000ee400080210ff */
[----:B---3--:R-:W-:Y:S05]  /*9f30*/  @!P1 BRA `(.L_x_201) ;  /* 0xfffffffc00f09947 */ /* 0x008fea000383ffff */
[----:B------:R-:W-:Y:S05]  /*9f40*/  BRA `(.L_x_202) ;  /* 0xffffffa4001c7947 */ /* 0x000fea000383ffff */
.L_x_78:
[----:B------:R-:W-:-:S07]  /*9f50*/  MOV R0, UR15 ;  /* 0x0000000f00007c02 */ /* 0x000fce0008000f00 */
.L_x_203:
[----:B-1----:R1:W2:Y:S02]  /*9f60*/  SYNCS.PHASECHK.TRANS64.TRYWAIT P0, [R0+URZ+0x250], R5 ;  /* 0x00025005000075a7 */ /* 0x0022a400080011ff */
[----:B--2---:R-:W-:Y:S05]  /*9f70*/  @!P0 NANOSLEEP.SYNCS 0x989680 ;  /* 0x009896800000895d */ /* 0x004fea0003900000 */
[----:B------:R-:W2:Y:S02]  /*9f80*/  @!P0 SYNCS.PHASECHK.TRANS64 P0, [R0+URZ+0x250], R5 ;  /* 0x00025005000085a7 */ /* 0x000ea400080010ff */
[----:B--2---:R-:W-:Y:S05]  /*9f90*/  @!P0 BRA `(.L_x_203) ;  /* 0xfffffffc00f08947 */ /* 0x004fea000383ffff */
[----:B------:R-:W-:Y:S05]  /*9fa0*/  BRA `(.L_x_204) ;  /* 0xffffffa8008c7947 */ /* 0x000fea000383ffff */
.L_x_79:
[----:B------:R-:W-:-:S07]  /*9fb0*/  MOV R5, UR19 ;  /* 0x0000001300057c02 */ /* 0x000fce0008000f00 */
.L_x_205:
[----:B-1----:R1:W2:Y:S02]  /*9fc0*/  SYNCS.PHASECHK.TRANS64.TRYWAIT P0, [R5+URZ+0x270], R0 ;  /* 0x00027000050075a7 */ /* 0x0022a400080011ff */
[----:B--2---:R-:W-:Y:S05]  /*9fd0*/  @!P0 NANOSLEEP.SYNCS 0x989680 ;  /* 0x009896800000895d */ /* 0x004fea0003900000 */
[----:B------:R-:W2:Y:S02]  /*9fe0*/  @!P0 SYNCS.PHASECHK.TRANS64 P0, [R5+URZ+0x270], R0 ;  /* 0x00027000050085a7 */ /* 0x000ea400080010ff */
[----:B--2---:R-:W-:Y:S05]  /*9ff0*/  @!P0 BRA `(.L_x_205) ;  /* 0xfffffffc00f08947 */ /* 0x004fea000383ffff */
[----:B------:R-:W-:Y:S05]  /*a000*/  BRA `(.L_x_206) ;  /* 0xffffffa800a87947 */ /* 0x000fea000383ffff */
.L_x_82:
[----:B-1----:R-:W-:Y:S07]  /*a010*/  MOV R0, UR12 ;  /* 0x0000000c00007c02 */ /* 0x002fee0008000f00 */
.L_x_207:
[----:B-1----:R1:W2:Y:S02]  /*a020*/  SYNCS.PHASECHK.TRANS64.TRYWAIT P0, [R0+URZ], R5 ;  /* 0x00000005000075a7 */ /* 0x0022a400080011ff */
[----:B--2---:R-:W-:Y:S05]  /*a030*/  @!P0 NANOSLEEP.SYNCS 0x989680 ;  /* 0x009896800000895d */ /* 0x004fea0003900000 */
[----:B------:R-:W2:Y:S02]  /*a040*/  @!P0 SYNCS.PHASECHK.TRANS64 P0, [R0+URZ], R5 ;  /* 0x00000005000085a7 */ /* 0x000ea400080010ff */
[----:B--2---:R-:W-:Y:S05]  /*a050*/  @!P0 BRA `(.L_x_207) ;  /* 0xfffffffc00f08947 */ /* 0x004fea000383ffff */
[----:B------:R-:W-:Y:S05]  /*a060*/  BRA `(.L_x_81) ;  /* 0xffffffa800cc7947 */ /* 0x000fea000383ffff */
.L_x_85:
[----:B------:R-:W-:-:S07]  /*a070*/  MOV R0, UR4 ;  /* 0x0000000400007c02 */ /* 0x000fce0008000f00 */
.L_x_208:
[----:B-1----:R1:W3:Y:S02]  /*a080*/  SYNCS.PHASECHK.TRANS64.TRYWAIT P0, [R0+URZ], R3 ;  /* 0x00000003000075a7 */ /* 0x0022e400080011ff */
[----:B---3--:R-:W-:Y:S05]  /*a090*/  @!P0 NANOSLEEP.SYNCS 0x989680 ;  /* 0x009896800000895d */ /* 0x008fea0003900000 */
[----:B------:R-:W3:Y:S02]  /*a0a0*/  @!P0 SYNCS.PHASECHK.TRANS64 P0, [R0+URZ], R3 ;  /* 0x00000003000085a7 */ /* 0x000ee400080010ff */
[----:B---3--:R-:W-:Y:S05]  /*a0b0*/  @!P0 BRA `(.L_x_208) ;  /* 0xfffffffc00f08947 */ /* 0x008fea000383ffff */
[----:B------:R-:W-:Y:S05]  /*a0c0*/  BRA `(.L_x_209) ;  /* 0xffffffac00787947 */ /* 0x000fea000383ffff */
.L_x_86:
[----:B------:R-:W-:-:S07]  /*a0d0*/  MOV R0, UR4 ;  /* 0x0000000400007c02 */ /* 0x000fce0008000f00 */
.L_x_210:
[----:B-1----:R1:W2:Y:S02]  /*a0e0*/  SYNCS.PHASECHK.TRANS64.TRYWAIT P0, [R0+URZ], R3 ;  /* 0x00000003000075a7 */ /* 0x0022a400080011ff */
[----:B--2---:R-:W-:Y:S05]  /*a0f0*/  @!P0 NANOSLEEP.SYNCS 0x989680 ;  /* 0x009896800000895d */ /* 0x004fea0003900000 */
[----:B------:R-:W2:Y:S02]  /*a100*/  @!P0 SYNCS.PHASECHK.TRANS64 P0, [R0+URZ], R3 ;  /* 0x00000003000085a7 */ /* 0x000ea400080010ff */
[----:B--2---:R-:W-:Y:S05]  /*a110*/  @!P0 BRA `(.L_x_210) ;  /* 0xfffffffc00f08947 */ /* 0x004fea000383ffff */
[----:B------:R-:W-:Y:S05]  /*a120*/  BRA `(.L_x_211) ;  /* 0xffffffac00847947 */ /* 0x000fea000383ffff */
.L_x_91:
[----:B------:R-:W-:Y:S07]  /*a130*/  MOV R0, UR22 ;  /* 0x0000001600007c02 */ /* 0x000fee0008000f00 */
.L_x_212:
[----:B-1----:R1:W3:Y:S02]  /*a140*/  SYNCS.PHASECHK.TRANS64.TRYWAIT P0, [R0+URZ+0x250], R5 ;  /* 0x00025005000075a7 */ /* 0x0022e400080011ff */
[----:B---3--:R-:W-:Y:S05]  /*a150*/  @!P0 NANOSLEEP.SYNCS 0x989680 ;  /* 0x009896800000895d */ /* 0x008fea0003900000 */
[----:B------:R-:W3:Y:S02]  /*a160*/  @!P0 SYNCS.PHASECHK.TRANS64 P0, [R0+URZ+0x250], R5 ;  /* 0x00025005000085a7 */ /* 0x000ee400080010ff */
[----:B---3--:R-:W-:Y:S05]  /*a170*/  @!P0 BRA `(.L_x_212) ;  /* 0xfffffffc00f08947 */ /* 0x008fea000383ffff */
[----:B------:R-:W-:Y:S05]  /*a180*/  BRA `(.L_x_213) ;  /* 0xffffffb000d07947 */ /* 0x000fea000383ffff */
.L_x_94:
[----:B------:R-:W-:Y:S07]  /*a190*/  MOV R0, UR22 ;  /* 0x0000001600007c02 */ /* 0x000fee0008000f00 */
.L_x_214:
[----:B-1----:R1:W3:Y:S02]  /*a1a0*/  SYNCS.PHASECHK.TRANS64.TRYWAIT P2, [R0+URZ+0x248], R11 ;  /* 0x0002480b000075a7 */ /* 0x0022e400080411ff */
[----:B---3--:R-:W-:Y:S05]  /*a1b0*/  @!P2 NANOSLEEP.SYNCS 0x989680 ;  /* 0x009896800000a95d */ /* 0x008fea0003900000 */
[----:B------:R-:W3:Y:S02]  /*a1c0*/  @!P2 SYNCS.PHASECHK.TRANS64 P2, [R0+URZ+0x248], R11 ;  /* 0x0002480b0000a5a7 */ /* 0x000ee400080410ff */
[----:B---3--:R-:W-:Y:S05]  /*a1d0*/  @!P2 BRA `(.L_x_214) ;  /* 0xfffffffc00f0a947 */ /* 0x008fea000383ffff */
[----:B------:R-:W-:Y:S05]  /*a1e0*/  BRA `(.L_x_93) ;  /* 0xffffffb800347947 */ /* 0x000fea000383ffff */
.L_x_97:
[----:B------:R-:W-:Y:S07]  /*a1f0*/  MOV R2, UR22 ;  /* 0x0000001600027c02 */ /* 0x000fee0008000f00 */
.L_x_215:
[----:B-1----:R1:W3:Y:S02]  /*a200*/  SYNCS.PHASECHK.TRANS64.TRYWAIT P1, [R2+URZ+0x230], R9 ;  /* 0x00023009020075a7 */ /* 0x0022e400080211ff */
[----:B---3--:R-:W-:Y:S05]  /*a210*/  @!P1 NANOSLEEP.SYNCS 0x989680 ;  /* 0x009896800000995d */ /* 0x008fea0003900000 */
[----:B------:R-:W3:Y:S02]  /*a220*/  @!P1 SYNCS.PHASECHK.TRANS64 P1, [R2+URZ+0x230], R9 ;  /* 0x00023009020095a7 */ /* 0x000ee400080210ff */
[----:B---3--:R-:W-:Y:S05]  /*a230*/  @!P1 BRA `(.L_x_215) ;  /* 0xfffffffc00f09947 */ /* 0x008fea000383ffff */
[----:B------:R-:W-:Y:S05]  /*a240*/  BRA `(.L_x_216) ;  /* 0xffffffb800e87947 */ /* 0x000fea000383ffff */
.L_x_98:
[----:B------:R-:W-:Y:S07]  /*a250*/  MOV R0, UR22 ;  /* 0x0000001600007c02 */ /* 0x000fee0008000f00 */
.L_x_217:
[----:B-1----:R1:W3:Y:S02]  /*a260*/  SYNCS.PHASECHK.TRANS64.TRYWAIT P0, [R0+URZ+0x238], R9 ;  /* 0x00023809000075a7 */ /* 0x0022e400080011ff */
[----:B---3--:R-:W-:Y:S05]  /*a270*/  @!P0 NANOSLEEP.SYNCS 0x989680 ;  /* 0x009896800000895d */ /* 0x008fea0003900000 */
[----:B------:R-:W3:Y:S02]  /*a280*/  @!P0 SYNCS.PHASECHK.TRANS64 P0, [R0+URZ+0x238], R9 ;  /* 0x00023809000085a7 */ /* 0x000ee400080010ff */
[----:B---3--:R-:W-:Y:S05]  /*a290*/  @!P0 BRA `(.L_x_217) ;  /* 0xfffffffc00f08947 */ /* 0x008fea000383ffff */
[----:B------:R-:W-:Y:S05]  /*a2a0*/  BRA `(.L_x_218) ;  /* 0xffffffbc00307947 */ /* 0x000fea000383ffff */
.L_x_100:
[----:B------:R-:W-:-:S07]  /*a2b0*/  MOV R0, UR22 ;  /* 0x0000001600007c02 */ /* 0x000fce0008000f00 */
.L_x_219:
[----:B-1----:R1:W3:Y:S02]  /*a2c0*/  SYNCS.PHASECHK.TRANS64.TRYWAIT P0, [R0+URZ+0x230], R3 ;  /* 0x00023003000075a7 */ /* 0x0022e400080011ff */
[----:B---3--:R-:W-:Y:S05]  /*a2d0*/  @!P0 NANOSLEEP.SYNCS 0x989680 ;  /* 0x009896800000895d */ /* 0x008fea0003900000 */
[----:B------:R-:W3:Y:S02]  /*a2e0*/  @!P0 SYNCS.PHASECHK.TRANS64 P0, [R0+URZ+0x230], R3 ;  /* 0x00023003000085a7 */ /* 0x000ee400080010ff */
[----:B---3--:R-:W-:Y:S05]  /*a2f0*/  @!P0 BRA `(.L_x_219) ;  /* 0xfffffffc00f08947 */ /* 0x008fea000383ffff */
[----:B------:R-:W-:Y:S05]  /*a300*/  BRA `(.L_x_220) ;  /* 0xffffffbc00947947 */ /* 0x000fea000383ffff */
.L_x_102:
[----:B------:R-:W-:Y:S07]  /*a310*/  MOV R0, UR49 ;  /* 0x0000003100007c02 */ /* 0x000fee0008000f00 */
.L_x_221:
[----:B-1----:R1:W2:Y:S02]  /*a320*/  SYNCS.PHASECHK.TRANS64.TRYWAIT P0, [R0+URZ+0x250], R3 ;  /* 0x00025003000075a7 */ /* 0x0022a400080011ff */
[----:B--2---:R-:W-:Y:S05]  /*a330*/  @!P0 NANOSLEEP.SYNCS 0x989680 ;  /* 0x009896800000895d */ /* 0x004fea0003900000 */
[----:B------:R-:W2:Y:S02]  /*a340*/  @!P0 SYNCS.PHASECHK.TRANS64 P0, [R0+URZ+0x250], R3 ;  /* 0x00025003000085a7 */ /* 0x000ea400080010ff */
[----:B--2---:R-:W-:Y:S05]  /*a350*/  @!P0 BRA `(.L_x_221) ;  /* 0xfffffffc00f08947 */ /* 0x004fea000383ffff */
[----:B------:R-:W-:Y:S05]  /*a360*/  BRA `(.L_x_222) ;  /* 0xffffffc000847947 */ /* 0x000fea000383ffff */
.L_x_113:
[----:B--2---:R2:W3:Y:S02]  /*a370*/  SYNCS.PHASECHK.TRANS64.TRYWAIT P1, [R0+URZ+0x220], R3 ;  /* 0x00022003000075a7 */ /* 0x0044e400080211ff */
[----:B---3--:R-:W-:Y:S05]  /*a380*/  @!P1 NANOSLEEP.SYNCS 0x989680 ;  /* 0x009896800000995d */ /* 0x008fea0003900000 */
[----:B------:R-:W3:Y:S02]  /*a390*/  @!P1 SYNCS.PHASECHK.TRANS64 P1, [R0+URZ+0x220], R3 ;  /* 0x00022003000095a7 */ /* 0x000ee400080210ff */
[----:B---3--:R-:W-:Y:S05]  /*a3a0*/  @!P1 BRA `(.L_x_113) ;  /* 0xfffffffc00f09947 */ /* 0x008fea000383ffff */
[----:B------:R-:W-:Y:S05]  /*a3b0*/  BRA `(.L_x_112) ;  /* 0xffffffd0006c7947 */ /* 0x000fea000383ffff */
.L_x_115:
[----:B----4-:R4:W1:Y:S02]  /*a3c0*/  SYNCS.PHASECHK.TRANS64.TRYWAIT P0, [R117+URZ+0x260], R4 ;  /* 0x00026004750075a7 */ /* 0x01086400080011ff */
[----:B-1----:R-:W-:Y:S05]  /*a3d0*/  @!P0 NANOSLEEP.SYNCS 0x989680 ;  /* 0x009896800000895d */ /* 0x002fea0003900000 */
[----:B------:R-:W1:Y:S02]  /*a3e0*/  @!P0 SYNCS.PHASECHK.TRANS64 P0, [R117+URZ+0x260], R4 ;  /* 0x00026004750085a7 */ /* 0x000e6400080010ff */
[----:B-1----:R-:W-:Y:S05]  /*a3f0*/  @!P0 BRA `(.L_x_115) ;  /* 0xfffffffc00f08947 */ /* 0x002fea000383ffff */
[----:B------:R-:W-:Y:S05]  /*a400*/  BRA `(.L_x_114) ;  /* 0xffffffd000bc7947 */ /* 0x000fea000383ffff */
.L_x_124:
[----:B---3--:R3:W4:Y:S02]  /*a410*/  SYNCS.PHASECHK.TRANS64.TRYWAIT P0, [R125+URZ+0x220], R4 ;  /* 0x000220047d0075a7 */ /* 0x00872400080011ff */
[----:B----4-:R-:W-:Y:S05]  /*a420*/  @!P0 NANOSLEEP.SYNCS 0x989680 ;  /* 0x009896800000895d */ /* 0x010fea0003900000 */
[----:B------:R-:W4:Y:S02]  /*a430*/  @!P0 SYNCS.PHASECHK.TRANS64 P0, [R125+URZ+0x220], R4 ;  /* 0x000220047d0085a7 */ /* 0x000f2400080010ff */
[----:B----4-:R-:W-:Y:S05]  /*a440*/  @!P0 BRA `(.L_x_124) ;  /* 0xfffffffc00f08947 */ /* 0x010fea000383ffff */
[----:B------:R-:W-:Y:S05]  /*a450*/  BRA `(.L_x_123) ;  /* 0xffffffdc00c47947 */ /* 0x000fea000383ffff */
        .weak           $__internal_0_$__cuda_sm10x_tcgen05_guardrail_trap_col_being_dealloced_not_returned_by_alloc
        .type           $__internal_0_$__cuda_sm10x_tcgen05_guardrail_trap_col_being_dealloced_not_returned_by_alloc,@function
        .size           $__internal_0_$__cuda_sm10x_tcgen05_guardrail_trap_col_being_dealloced_not_returned_by_alloc,($__internal_1_$__cuda_sm10x_tcgen05_guardrail_trap_phase_invalid_during_alloc - $__internal_0_$__cuda_sm10x_tcgen05_guardrail_trap_col_being_dealloced_not_returned_by_alloc)
$__internal_0_$__cuda_sm10x_tcgen05_guardrail_trap_col_being_dealloced_not_returned_by_alloc:
[----:B------:R-:W-:Y:S05]  /*a460*/  BPT.TRAP 0x1 ;  /* 0x000000040000795c */ /* 0x000fea0000300000 */
[----:B------:R-:W-:-:S04]  /*a470*/  HFMA2 R3, -RZ, RZ, 0, 0 ;  /* 0x00000000ff037431 */ /* 0x000fc800000001ff */
[----:B------:R-:W-:Y:S05]  /*a480*/  RET.REL.NODEC R2 `(_ZN7cutlass13device_kernelINS_4conv6kernel13ConvUniversalINS1_16ConvProblemShapeILNS1_8OperatorE1ELi3EEENS1_10collective14CollectiveConvINS1_47MainloopSm100TmaUmmaWarpSpecializedImplicitGemmILS5_1ELi34ELi3ELi1ELi2EN4cute5tupleIJNSA_1CILi1EEESD_SD_EEEEENSB_IJNSC_ILi64EEENSC_ILi128EEENSB_IJNSC_ILi32EEEEEEEEENS_12float_e4m3_tESL_NSA_8TiledMMAINSA_8MMA_AtomIJNSA_10MMA_TraitsINSA_19SM100_MMA_F8F6F4_SSEJSL_SL_fSG_SH_NSA_17integral_constantINSA_4UMMA5MajorELSS_0EEENSQ_ISS_LSS_1EEENSQ_INSR_7ScaleInELSV_0EEESW_EEEEEENSA_6LayoutISE_NSB_IJNSC_ILi0EEES10_S10_EEEEENSB_IJNSA_10UnderscoreES13_S13_EEEEENS7_6detail27Sm100ImplicitGemmTileTraitsINSA_20SM90_TMA_LOAD_IM2COLENSA_14ComposedLayoutINSA_7SwizzleILi1ELi4ELi3EEENSA_18smem_ptr_flag_bitsILi8EEENSZ_INSB_IJNSC_ILi8EEESI_EEENSB_IJSI_SD_EEEEEEEvEENS17_INSA_13SM90_TMA_LOADENS19_INS1A_ILi3ELi4ELi3EEES1D_NSZ_INSB_IJSH_S1E_EEENSB_IJSD_SH_EEEEEEEvEEEENS_8epilogue10collective18CollectiveEpilogueINS1S_23Sm100TmaWarpSpecializedILi2ELi2ELi32ELb0ELb0EEEJSK_NSB_IJNSZ_ISG_SD_EES1X_EEESL_NSB_IJNSB_IJllllEEESD_S10_EEESL_S20_NS1S_6fusion15FusionCallbacksIS1W_NS21_17LinearCombinationISL_fSL_fLNS_15FloatRoundStyleE2EEESK_S1Y_JEEENSA_5SM1004TMEM4LOAD26SM100_TMEM_LOAD_16dp32b32xES18_NS19_INS1A_ILi2ELi4ELi3EEES1D_NSZ_INSB_IJS1E_SG_EEENSB_IJSG_SD_EEEEEEENSA_39AutoVectorizingCopyWithAssumedAlignmentILi128EEENSA_21SM90_TMA_STORE_IM2COLES2F_S2H_S2H_EEEvvEEEEvNT_6ParamsE) ;  /* 0xffffff5802dc7950 */ /* 0x000fea0003c3ffff */
        .weak           $__internal_1_$__cuda_sm10x_tcgen05_guardrail_trap_phase_invalid_during_alloc
        .type           $__internal_1_$__cuda_sm10x_tcgen05_guardrail_trap_phase_invalid_during_alloc,@function
        .size           $__internal_1_$__cuda_sm10x_tcgen05_guardrail_trap_phase_invalid_during_alloc,($__internal_2_$__cuda_sm10x_tcgen05_guardrail_trap_unallocated_columns_being_dealloced - $__internal_1_$__cuda_sm10x_tcgen05_guardrail_trap_phase_invalid_during_alloc)
$__internal_1_$__cuda_sm10x_tcgen05_guardrail_trap_phase_invalid_during_alloc:
[----:B------:R-:W-:Y:S05]  /*a490*/  BPT.TRAP 0x1 ;  /* 0x000000040000795c */ /* 0x000fea0000300000 */
[----:B------:R-:W-:-:S04]  /*a4a0*/  MOV R3, 0x0 ;  /* 0x0000000000037802 */ /* 0x000fc80000000f00 */
[----:B------:R-:W-:Y:S05]  /*a4b0*/  RET.REL.NODEC R2 `(_ZN7cutlass13device_kernelINS_4conv6kernel13ConvUniversalINS1_16ConvProblemShapeILNS1_8OperatorE1ELi3EEENS1_10collective14CollectiveConvINS1_47MainloopSm100TmaUmmaWarpSpecializedImplicitGemmILS5_1ELi34ELi3ELi1ELi2EN4cute5tupleIJNSA_1CILi1EEESD_SD_EEEEENSB_IJNSC_ILi64EEENSC_ILi128EEENSB_IJNSC_ILi32EEEEEEEEENS_12float_e4m3_tESL_NSA_8TiledMMAINSA_8MMA_AtomIJNSA_10MMA_TraitsINSA_19SM100_MMA_F8F6F4_SSEJSL_SL_fSG_SH_NSA_17integral_constantINSA_4UMMA5MajorELSS_0EEENSQ_ISS_LSS_1EEENSQ_INSR_7ScaleInELSV_0EEESW_EEEEEENSA_6LayoutISE_NSB_IJNSC_ILi0EEES10_S10_EEEEENSB_IJNSA_10UnderscoreES13_S13_EEEEENS7_6detail27Sm100ImplicitGemmTileTraitsINSA_20SM90_TMA_LOAD_IM2COLENSA_14ComposedLayoutINSA_7SwizzleILi1ELi4ELi3EEENSA_18smem_ptr_flag_bitsILi8EEENSZ_INSB_IJNSC_ILi8EEESI_EEENSB_IJSI_SD_EEEEEEEvEENS17_INSA_13SM90_TMA_LOADENS19_INS1A_ILi3ELi4ELi3EEES1D_NSZ_INSB_IJSH_S1E_EEENSB_IJSD_SH_EEEEEEEvEEEENS_8epilogue10collective18CollectiveEpilogueINS1S_23Sm100TmaWarpSpecializedILi2ELi2ELi32ELb0ELb0EEEJSK_NSB_IJNSZ_ISG_SD_EES1X_EEESL_NSB_IJNSB_IJllllEEESD_S10_EEESL_S20_NS1S_6fusion15FusionCallbacksIS1W_NS21_17LinearCombinationISL_fSL_fLNS_15FloatRoundStyleE2EEESK_S1Y_JEEENSA_5SM1004TMEM4LOAD26SM100_TMEM_LOAD_16dp32b32xES18_NS19_INS1A_ILi2ELi4ELi3EEES1D_NSZ_INSB_IJS1E_SG_EEENSB_IJSG_SD_EEEEEEENSA_39AutoVectorizingCopyWithAssumedAlignmentILi128EEENSA_21SM90_TMA_STORE_IM2COLES2F_S2H_S2H_EEEvvEEEEvNT_6ParamsE) ;  /* 0xffffff5802d07950 */ /* 0x000fea0003c3ffff */
        .weak           $__internal_2_$__cuda_sm10x_tcgen05_guardrail_trap_unallocated_columns_being_dealloced
        .type           $__internal_2_$__cuda_sm10x_tcgen05_guardrail_trap_unallocated_columns_being_dealloced,@function
        .size           $__internal_2_$__cuda_sm10x_tcgen05_guardrail_trap_unallocated_columns_being_dealloced,(.L_x_224 - $__internal_2_$__cuda_sm10x_tcgen05_guardrail_trap_unallocated_columns_being_dealloced)
$__internal_2_$__cuda_sm10x_tcgen05_guardrail_trap_unallocated_columns_being_dealloced:
[----:B------:R-:W-:Y:S05]  /*a4c0*/  BPT.TRAP 0x1 ;  /* 0x000000040000795c */ /* 0x000fea0000300000 */
[----:B------:R-:W-:-:S04]  /*a4d0*/  HFMA2 R3, -RZ, RZ, 0, 0 ;  /* 0x00000000ff037431 */ /* 0x000fc800000001ff */
[----:B------:R-:W-:Y:S05]  /*a4e0*/  RET.REL.NODEC R2 `(_ZN7cutlass13device_kernelINS_4conv6kernel13ConvUniversalINS1_16ConvProblemShapeILNS1_8OperatorE1ELi3EEENS1_10collective14CollectiveConvINS1_47MainloopSm100TmaUmmaWarpSpecializedImplicitGemmILS5_1ELi34ELi3ELi1ELi2EN4cute5tupleIJNSA_1CILi1EEESD_SD_EEEEENSB_IJNSC_ILi64EEENSC_ILi128EEENSB_IJNSC_ILi32EEEEEEEEENS_12float_e4m3_tESL_NSA_8TiledMMAINSA_8MMA_AtomIJNSA_10MMA_TraitsINSA_19SM100_MMA_F8F6F4_SSEJSL_SL_fSG_SH_NSA_17integral_constantINSA_4UMMA5MajorELSS_0EEENSQ_ISS_LSS_1EEENSQ_INSR_7ScaleInELSV_0EEESW_EEEEEENSA_6LayoutISE_NSB_IJNSC_ILi0EEES10_S10_EEEEENSB_IJNSA_10UnderscoreES13_S13_EEEEENS7_6detail27Sm100ImplicitGemmTileTraitsINSA_20SM90_TMA_LOAD_IM2COLENSA_14ComposedLayoutINSA_7SwizzleILi1ELi4ELi3EEENSA_18smem_ptr_flag_bitsILi8EEENSZ_INSB_IJNSC_ILi8EEESI_EEENSB_IJSI_SD_EEEEEEEvEENS17_INSA_13SM90_TMA_LOADENS19_INS1A_ILi3ELi4ELi3EEES1D_NSZ_INSB_IJSH_S1E_EEENSB_IJSD_SH_EEEEEEEvEEEENS_8epilogue10collective18CollectiveEpilogueINS1S_23Sm100TmaWarpSpecializedILi2ELi2ELi32ELb0ELb0EEEJSK_NSB_IJNSZ_ISG_SD_EES1X_EEESL_NSB_IJNSB_IJllllEEESD_S10_EEESL_S20_NS1S_6fusion15FusionCallbacksIS1W_NS21_17LinearCombinationISL_fSL_fLNS_15FloatRoundStyleE2EEESK_S1Y_JEEENSA_5SM1004TMEM4LOAD26SM100_TMEM_LOAD_16dp32b32xES18_NS19_INS1A_ILi2ELi4ELi3EEES1D_NSZ_INSB_IJS1E_SG_EEENSB_IJSG_SD_EEEEEEENSA_39AutoVectorizingCopyWithAssumedAlignmentILi128EEENSA_21SM90_TMA_STORE_IM2COLES2F_S2H_S2H_EEEvvEEEEvNT_6ParamsE) ;  /* 0xffffff5802c47950 */ /* 0x000fea0003c3ffff */
.L_x_223:
[----:B------:R-:W-:-:S00]  /*a4f0*/  BRA `(.L_x_223) ;  /* 0xfffffffc00fc7947 */ /* 0x000fc0000383ffff */
[----:B------:R-:W-:-:S00]  /*a500*/  NOP ;  /* 0x0000000000007918 */ /* 0x000fc00000000000 */
[----:B------:R-:W-:-:S00]  /*a510*/  NOP ;  /* 0x0000000000007918 */ /* 0x000fc00000000000 */
[----:B------:R-:W-:-:S00]  /*a520*/  NOP ;  /* 0x0000000000007918 */ /* 0x000fc00000000000 */
[----:B------:R-:W-:-:S00]  /*a530*/  NOP ;  /* 0x0000000000007918 */ /* 0x000fc00000000000 */
[----:B------:R-:W-:-:S00]  /*a540*/  NOP ;  /* 0x0000000000007918 */ /* 0x000fc00000000000 */
[----:B------:R-:W-:-:S00]  /*a550*/  NOP ;  /* 0x0000000000007918 */ /* 0x000fc00000000000 */
[----:B------:R-:W-:-:S00]  /*a560*/  NOP ;  /* 0x0000000000007918 */ /* 0x000fc00000000000 */
[----:B------:R-:W-:-:S00]  /*a570*/  NOP ;  /* 0x0000000000007918 */ /* 0x000fc00000000000 */
.L_x_224:


//--------------------- .nv.global.init           --------------------------
	.section	.nv.global.init,"aw",@progbits
.nv.global.init:
	.type		$str$29,@object
	.size		$str$29,($str$30 - $str$29)
$str$29:
        /*0000*/ 	.byte	0x28, 0x61, 0x64, 0x64, 0x72, 0x65, 0x73, 0x73, 0x20, 0x26, 0x20, 0x6d, 0x61, 0x73, 0x6b, 0x29
        /*0010*/ 	.byte	0x20, 0x3d, 0x3d, 0x20, 0x30, 0x00
	.type		$str$30,@object
	.size		$str$30,($str$28 - $str$30)
$str$30:
        /*0016*/ 	.byte	0x2f, 0x74, 0x6d, 0x70, 0x2f, 0x63, 0x75, 0x74, 0x6c, 0x61, 0x73, 0x73, 0x5f, 0x73, 0x77, 0x65
        /*0026*/ 	.byte	0x65, 0x70, 0x5f, 0x73, 0x72, 0x63, 0x2f, 0x69, 0x6e, 0x63, 0x6c, 0x75, 0x64, 0x65, 0x2f, 0x63
        /*0036*/ 	.byte	0x75, 0x74, 0x65, 0x2f, 0x70, 0x6f, 0x69, 0x6e, 0x74, 0x65, 0x72, 0x5f, 0x66, 0x6c, 0x61, 0x67
        /*0046*/ 	.byte	0x67, 0x65, 0x64, 0x2e, 0x68, 0x70, 0x70, 0x00
	.type		$str$28,@object
	.size		$str$28,($str$27 - $str$28)
$str$28:
        /*004e*/ 	.byte	0x2f, 0x74, 0x6d, 0x70, 0x2f, 0x63, 0x75, 0x74, 0x6c, 0x61, 0x73, 0x73, 0x5f, 0x73, 0x77, 0x65
        /*005e*/ 	.byte	0x65, 0x70, 0x5f, 0x73, 0x72, 0x63, 0x2f, 0x69, 0x6e, 0x63, 0x6c, 0x75, 0x64, 0x65, 0x2f, 0x63
        /*006e*/ 	.byte	0x75, 0x74, 0x65, 0x2f, 0x61, 0x74, 0x6f, 0x6d, 0x2f, 0x63, 0x6f, 0x70, 0x79, 0x5f, 0x74, 0x72
        /*007e*/ 	.byte	0x61, 0x69, 0x74, 0x73, 0x5f, 0x73, 0x6d, 0x31, 0x30, 0x30, 0x2e, 0x68, 0x70, 0x70, 0x00
	.type		$str$27,@object
	.size		$str$27,(__unnamed_1 - $str$27)
$str$27:
        /*008d*/ 	.byte	0x28, 0x28, 0x75, 0x69, 0x6e, 0x74, 0x33, 0x32, 0x5f, 0x74, 0x28, 0x74, 0x68, 0x72, 0x65, 0x61
        /*009d*/ 	.byte	0x64, 0x49, 0x64, 0x78, 0x2e, 0x78, 0x29, 0x20, 0x2f, 0x20, 0x33, 0x32, 0x29, 0x20, 0x25, 0x20
        /*00ad*/ 	.byte	0x34, 0x29, 0x20, 0x3d, 0x3d, 0x20, 0x28, 0x28, 0x28, 0x74, 0x6d, 0x65, 0x6d, 0x5f, 0x61, 0x64
        /*00bd*/ 	.byte	0x64, 0x72, 0x20, 0x3e, 0x3e, 0x20, 0x31, 0x36, 0x29, 0x20, 0x2f, 0x20, 0x33, 0x32, 0x29, 0x20
        /*00cd*/ 	.byte	0x25, 0x20, 0x34, 0x29, 0x00
	.type		__unnamed_1,@object
	.size		__unnamed_1,(__unnamed_2 - __unnamed_1)
__unnamed_1:
        /*00d2*/ 	.byte	0x61, 0x75, 0x74, 0x6f, 0x20, 0x63, 0x75, 0x74, 0x65, 0x3a, 0x3a, 0x61, 0x73, 0x5f, 0x70, 0x6f
        /* <DEDUP_REMOVED lines=24> */
        /*0262*/ 	.byte	0x3c, 0x34, 0x30, 0x39, 0x36, 0x3e, 0x3e, 0x3e, 0x3e, 0x5d, 0x00
	.type		__unnamed_2,@object
	.size		__unnamed_2,(.L_2 - __unnamed_2)
__unnamed_2:
        /* <DEDUP_REMOVED lines=40> */
        /*04ed*/ 	.byte	0x74, 0x65, 0x3a, 0x3a, 0x43, 0x3c, 0x30, 0x3e, 0x3e, 0x3e, 0x3e, 0x5d, 0x00
.L_2:


//--------------------- .nv.shared._ZN7cutlass13device_kernelINS_4conv6kernel13ConvUniversalINS1_16ConvProblemShapeILNS1_8OperatorE1ELi3EEENS1_10collective14CollectiveConvINS1_47MainloopSm100TmaUmmaWarpSpecializedImplicitGemmILS5_1ELi34ELi3ELi1ELi2EN4cute5tupleIJNSA_1CILi1EEESD_SD_EEEEENSB_IJNSC_ILi64EEENSC_ILi128EEENSB_IJNSC_ILi32EEEEEEEEENS_12float_e4m3_tESL_NSA_8TiledMMAINSA_8MMA_AtomIJNSA_10MMA_TraitsINSA_19SM100_MMA_F8F6F4_SSEJSL_SL_fSG_SH_NSA_17integral_constantINSA_4UMMA5MajorELSS_0EEENSQ_ISS_LSS_1EEENSQ_INSR_7ScaleInELSV_0EEESW_EEEEEENSA_6LayoutISE_NSB_IJNSC_ILi0EEES10_S10_EEEEENSB_IJNSA_10UnderscoreES13_S13_EEEEENS7_6detail27Sm100ImplicitGemmTileTraitsINSA_20SM90_TMA_LOAD_IM2COLENSA_14ComposedLayoutINSA_7SwizzleILi1ELi4ELi3EEENSA_18smem_ptr_flag_bitsILi8EEENSZ_INSB_IJNSC_ILi8EEESI_EEENSB_IJSI_SD_EEEEEEEvEENS17_INSA_13SM90_TMA_LOADENS19_INS1A_ILi3ELi4ELi3EEES1D_NSZ_INSB_IJSH_S1E_EEENSB_IJSD_SH_EEEEEEEvEEEENS_8epilogue10collective18CollectiveEpilogueINS1S_23Sm100TmaWarpSpecializedILi2ELi2ELi32ELb0ELb0EEEJSK_NSB_IJNSZ_ISG_SD_EES1X_EEESL_NSB_IJNSB_IJllllEEESD_S10_EEESL_S20_NS1S_6fusion15FusionCallbacksIS1W_NS21_17LinearCombinationISL_fSL_fLNS_15FloatRoundStyleE2EEESK_S1Y_JEEENSA_5SM1004TMEM4LOAD26SM100_TMEM_LOAD_16dp32b32xES18_NS19_INS1A_ILi2ELi4ELi3EEES1D_NSZ_INSB_IJS1E_SG_EEENSB_IJSG_SD_EEEEEEENSA_39AutoVectorizingCopyWithAssumedAlignmentILi128EEENSA_21SM90_TMA_STORE_IM2COLES2F_S2H_S2H_EEEvvEEEEvNT_6ParamsE --------------------------
	.section	.nv.shared._ZN7cutlass13device_kernelINS_4conv6kernel13ConvUniversalINS1_16ConvProblemShapeILNS1_8OperatorE1ELi3EEENS1_10collective14CollectiveConvINS1_47MainloopSm100TmaUmmaWarpSpecializedImplicitGemmILS5_1ELi34ELi3ELi1ELi2EN4cute5tupleIJNSA_1CILi1EEESD_SD_EEEEENSB_IJNSC_ILi64EEENSC_ILi128EEENSB_IJNSC_ILi32EEEEEEEEENS_12float_e4m3_tESL_NSA_8TiledMMAINSA_8MMA_AtomIJNSA_10MMA_TraitsINSA_19SM100_MMA_F8F6F4_SSEJSL_SL_fSG_SH_NSA_17integral_constantINSA_4UMMA5MajorELSS_0EEENSQ_ISS_LSS_1EEENSQ_INSR_7ScaleInELSV_0EEESW_EEEEEENSA_6LayoutISE_NSB_IJNSC_ILi0EEES10_S10_EEEEENSB_IJNSA_10UnderscoreES13_S13_EEEEENS7_6detail27Sm100ImplicitGemmTileTraitsINSA_20SM90_TMA_LOAD_IM2COLENSA_14ComposedLayoutINSA_7SwizzleILi1ELi4ELi3EEENSA_18smem_ptr_flag_bitsILi8EEENSZ_INSB_IJNSC_ILi8EEESI_EEENSB_IJSI_SD_EEEEEEEvEENS17_INSA_13SM90_TMA_LOADENS19_INS1A_ILi3ELi4ELi3EEES1D_NSZ_INSB_IJSH_S1E_EEENSB_IJSD_SH_EEEEEEEvEEEENS_8epilogue10collective18CollectiveEpilogueINS1S_23Sm100TmaWarpSpecializedILi2ELi2ELi32ELb0ELb0EEEJSK_NSB_IJNSZ_ISG_SD_EES1X_EEESL_NSB_IJNSB_IJllllEEESD_S10_EEESL_S20_NS1S_6fusion15FusionCallbacksIS1W_NS21_17LinearCombinationISL_fSL_fLNS_15FloatRoundStyleE2EEESK_S1Y_JEEENSA_5SM1004TMEM4LOAD26SM100_TMEM_LOAD_16dp32b32xES18_NS19_INS1A_ILi2ELi4ELi3EEES1D_NSZ_INSB_IJS1E_SG_EEENSB_IJSG_SD_EEEEEEENSA_39AutoVectorizingCopyWithAssumedAlignmentILi128EEENSA_21SM90_TMA_STORE_IM2COLES2F_S2H_S2H_EEEvvEEEEvNT_6ParamsE,"aw",@nobits
	.sectionflags	@""
	.align	16
	.zero		1024


//--------------------- .nv.shared.reserved.0     --------------------------
	.section	.nv.shared.reserved.0,"aw",@nobits
	.weak		__nv_reservedSMEM_offset_0_alias
	.size		__nv_reservedSMEM_offset_0_alias, 0, 64
	.other		__nv_reservedSMEM_offset_0_alias,@"STO_CUDA_RESERVED_SHARED STV_DEFAULT"
__nv_reservedSMEM_offset_0_alias:
	.zero		0
.nv.shared.reserved.0:
	.zero		64
	.weak		__nv_reservedSMEM_tcgen05_partition
	.type		__nv_reservedSMEM_tcgen05_partition,@object
	.size		__nv_reservedSMEM_tcgen05_partition,(.L_0 - __nv_reservedSMEM_tcgen05_partition)
__nv_reservedSMEM_tcgen05_partition:
	.zero		32
.L_0:


//--------------------- .nv.global                --------------------------
	.section	.nv.global,"aw",@nobits
.nv.global:
	.type		_ZN39_INTERNAL_b09bd1b2_4_k_cu_03a88dcb_30914cute1_E,@object
	.size		_ZN39_INTERNAL_b09bd1b2_4_k_cu_03a88dcb_30914cute1_E,(_ZN39_INTERNAL_b09bd1b2_4_k_cu_03a88dcb_30914cuda3std3__45__cpo6cbeginE - _ZN39_INTERNAL_b09bd1b2_4_k_cu_03a88dcb_30914cute1_E)
_ZN39_INTERNAL_b09bd1b2_4_k_cu_03a88dcb_30914cute1_E:
	.zero		1
	.type		_ZN39_INTERNAL_b09bd1b2_4_k_cu_03a88dcb_30914cuda3std3__45__cpo6cbeginE,@object
	.size		_ZN39_INTERNAL_b09bd1b2_4_k_cu_03a88dcb_30914cuda3std3__45__cpo6cbeginE,(_ZN39_INTERNAL_b09bd1b2_4_k_cu_03a88dcb_30914cuda3std3__48in_placeE - _ZN39_INTERNAL_b09bd1b2_4_k_cu_03a88dcb_30914cuda3std3__45__cpo6cbeginE)
_ZN39_INTERNAL_b09bd1b2_4_k_cu_03a88dcb_30914cuda3std3__45__cpo6cbeginE:
	.zero		1
	.type		_ZN39_INTERNAL_b09bd1b2_4_k_cu_03a88dcb_30914cuda3std3__48in_placeE,@object
	.size		_ZN39_INTERNAL_b09bd1b2_4_k_cu_03a88dcb_30914cuda3std3__48in_placeE,(_ZN39_INTERNAL_b09bd1b2_4_k_cu_03a88dcb_30914cuda3std6ranges3__45__cpo9iter_moveE - _ZN39_INTERNAL_b09bd1b2_4_k_cu_03a88dcb_30914cuda3std3__48in_placeE)
_ZN39_INTERNAL_b09bd1b2_4_k_cu_03a88dcb_30914cuda3std3__48in_placeE:
	.zero		1
	.type		_ZN39_INTERNAL_b09bd1b2_4_k_cu_03a88dcb_30914cuda3std6ranges3__45__cpo9iter_moveE,@object
	.size		_ZN39_INTERNAL_b09bd1b2_4_k_cu_03a88dcb_30914cuda3std6ranges3__45__cpo9iter_moveE,(_ZN39_INTERNAL_b09bd1b2_4_k_cu_03a88dcb_30914cuda3std3__45__cpo5beginE - _ZN39_INTERNAL_b09bd1b2_4_k_cu_03a88dcb_30914cuda3std6ranges3__45__cpo9iter_moveE)
_ZN39_INTERNAL_b09bd1b2_4_k_cu_03a88dcb_30914cuda3std6ranges3__45__cpo9iter_moveE:
	.zero		1
	.type		_ZN39_INTERNAL_b09bd1b2_4_k_cu_03a88dcb_30914cuda3std3__45__cpo5beginE,@object
	.size		_ZN39_INTERNAL_b09bd1b2_4_k_cu_03a88dcb_30914cuda3std3__45__cpo5beginE,(_ZN39_INTERNAL_b09bd1b2_4_k_cu_03a88dcb_30914cuda3std3__441_GLOBAL__N__b09bd1b2_4_k_cu_03a88dcb_30916ignoreE - _ZN39_INTERNAL_b09bd1b2_4_k_cu_03a88dcb_30914cuda3std3__45__cpo5beginE)
_ZN39_INTERNAL_b09bd1b2_4_k_cu_03a88dcb_30914cuda3std3__45__cpo5beginE:
	.zero		1
	.type		_ZN39_INTERNAL_b09bd1b2_4_k_cu_03a88dcb_30914cuda3std3__441_GLOBAL__N__b09bd1b2_4_k_cu_03a88dcb_30916ignoreE,@object
	.size		_ZN39_INTERNAL_b09bd1b2_4_k_cu_03a88dcb_30914cuda3std3__441_GLOBAL__N__b09bd1b2_4_k_cu_03a88dcb_30916ignoreE,(_ZN39_INTERNAL_b09bd1b2_4_k_cu_03a88dcb_30914cute7productE - _ZN39_INTERNAL_b09bd1b2_4_k_cu_03a88dcb_30914cuda3std3__441_GLOBAL__N__b09bd1b2_4_k_cu_03a88dcb_30916ignoreE)
_ZN39_INTERNAL_b09bd1b2_4_k_cu_03a88dcb_30914cuda3std3__441_GLOBAL__N__b09bd1b2_4_k_cu_03a88dcb_30916ignoreE:
	.zero		1
	.type		_ZN39_INTERNAL_b09bd1b2_4_k_cu_03a88dcb_30914cute7productE,@object
	.size		_ZN39_INTERNAL_b09bd1b2_4_k_cu_03a88dcb_30914cute7productE,(_ZN39_INTERNAL_b09bd1b2_4_k_cu_03a88dcb_30914cuda3std3__45__cpo3endE - _ZN39_INTERNAL_b09bd1b2_4_k_cu_03a88dcb_30914cute7productE)
_ZN39_INTERNAL_b09bd1b2_4_k_cu_03a88dcb_30914cute7productE:
	.zero		1
	.type		_ZN39_INTERNAL_b09bd1b2_4_k_cu_03a88dcb_30914cuda3std3__45__cpo3endE,@object
	.size		_ZN39_INTERNAL_b09bd1b2_4_k_cu_03a88dcb_30914cuda3std3__45__cpo3endE,(_ZN39_INTERNAL_b09bd1b2_4_k_cu_03a88dcb_30914cuda3std3__419piecewise_constructE - _ZN39_INTERNAL_b09bd1b2_4_k_cu_03a88dcb_30914cuda3std3__45__cpo3endE)
_ZN39_INTERNAL_b09bd1b2_4_k_cu_03a88dcb_30914cuda3std3__45__cpo3endE:
	.zero		1
	.type		_ZN39_INTERNAL_b09bd1b2_4_k_cu_03a88dcb_30914cuda3std3__419piecewise_constructE,@object
	.size		_ZN39_INTERNAL_b09bd1b2_4_k_cu_03a88dcb_30914cuda3std3__419piecewise_constructE,(_ZN39_INTERNAL_b09bd1b2_4_k_cu_03a88dcb_30914cuda3std3__45__cpo4cendE - _ZN39_INTERNAL_b09bd1b2_4_k_cu_03a88dcb_30914cuda3std3__419piecewise_constructE)
_ZN39_INTERNAL_b09bd1b2_4_k_cu_03a88dcb_30914cuda3std3__419piecewise_constructE:
	.zero		1
	.type		_ZN39_INTERNAL_b09bd1b2_4_k_cu_03a88dcb_30914cuda3std3__45__cpo4cendE,@object
	.size		_ZN39_INTERNAL_b09bd1b2_4_k_cu_03a88dcb_30914cuda3std3__45__cpo4cendE,(_ZN39_INTERNAL_b09bd1b2_4_k_cu_03a88dcb_30914cuda3std6ranges3__45__cpo4swapE - _ZN39_INTERNAL_b09bd1b2_4_k_cu_03a88dcb_30914cuda3std3__45__cpo4cendE)
_ZN39_INTERNAL_b09bd1b2_4_k_cu_03a88dcb_30914cuda3std3__45__cpo4cendE:
	.zero		1
	.type		_ZN39_INTERNAL_b09bd1b2_4_k_cu_03a88dcb_30914cuda3std6ranges3__45__cpo4swapE,@object
	.size		_ZN39_INTERNAL_b09bd1b2_4_k_cu_03a88dcb_30914cuda3std6ranges3__45__cpo4swapE,(.L_10 - _ZN39_INTERNAL_b09bd1b2_4_k_cu_03a88dcb_30914cuda3std6ranges3__45__cpo4swapE)
_ZN39_INTERNAL_b09bd1b2_4_k_cu_03a88dcb_30914cuda3std6ranges3__45__cpo4swapE:
	.zero		1
.L_10:


//--------------------- .nv.constant0._ZN7cutlass13device_kernelINS_4conv6kernel13ConvUniversalINS1_16ConvProblemShapeILNS1_8OperatorE1ELi3EEENS1_10collective14CollectiveConvINS1_47MainloopSm100TmaUmmaWarpSpecializedImplicitGemmILS5_1ELi34ELi3ELi1ELi2EN4cute5tupleIJNSA_1CILi1EEESD_SD_EEEEENSB_IJNSC_ILi64EEENSC_ILi128EEENSB_IJNSC_ILi32EEEEEEEEENS_12float_e4m3_tESL_NSA_8TiledMMAINSA_8MMA_AtomIJNSA_10MMA_TraitsINSA_19SM100_MMA_F8F6F4_SSEJSL_SL_fSG_SH_NSA_17integral_constantINSA_4UMMA5MajorELSS_0EEENSQ_ISS_LSS_1EEENSQ_INSR_7ScaleInELSV_0EEESW_EEEEEENSA_6LayoutISE_NSB_IJNSC_ILi0EEES10_S10_EEEEENSB_IJNSA_10UnderscoreES13_S13_EEEEENS7_6detail27Sm100ImplicitGemmTileTraitsINSA_20SM90_TMA_LOAD_IM2COLENSA_14ComposedLayoutINSA_7SwizzleILi1ELi4ELi3EEENSA_18smem_ptr_flag_bitsILi8EEENSZ_INSB_IJNSC_ILi8EEESI_EEENSB_IJSI_SD_EEEEEEEvEENS17_INSA_13SM90_TMA_LOADENS19_INS1A_ILi3ELi4ELi3EEES1D_NSZ_INSB_IJSH_S1E_EEENSB_IJSD_SH_EEEEEEEvEEEENS_8epilogue10collective18CollectiveEpilogueINS1S_23Sm100TmaWarpSpecializedILi2ELi2ELi32ELb0ELb0EEEJSK_NSB_IJNSZ_ISG_SD_EES1X_EEESL_NSB_IJNSB_IJllllEEESD_S10_EEESL_S20_NS1S_6fusion15FusionCallbacksIS1W_NS21_17LinearCombinationISL_fSL_fLNS_15FloatRoundStyleE2EEESK_S1Y_JEEENSA_5SM1004TMEM4LOAD26SM100_TMEM_LOAD_16dp32b32xES18_NS19_INS1A_ILi2ELi4ELi3EEES1D_NSZ_INSB_IJS1E_SG_EEENSB_IJSG_SD_EEEEEEENSA_39AutoVectorizingCopyWithAssumedAlignmentILi128EEENSA_21SM90_TMA_STORE_IM2COLES2F_S2H_S2H_EEEvvEEEEvNT_6ParamsE --------------------------
	.section	.nv.constant0._ZN7cutlass13device_kernelINS_4conv6kernel13ConvUniversalINS1_16ConvProblemShapeILNS1_8OperatorE1ELi3EEENS1_10collective14CollectiveConvINS1_47MainloopSm100TmaUmmaWarpSpecializedImplicitGemmILS5_1ELi34ELi3ELi1ELi2EN4cute5tupleIJNSA_1CILi1EEESD_SD_EEEEENSB_IJNSC_ILi64EEENSC_ILi128EEENSB_IJNSC_ILi32EEEEEEEEENS_12float_e4m3_tESL_NSA_8TiledMMAINSA_8MMA_AtomIJNSA_10MMA_TraitsINSA_19SM100_MMA_F8F6F4_SSEJSL_SL_fSG_SH_NSA_17integral_constantINSA_4UMMA5MajorELSS_0EEENSQ_ISS_LSS_1EEENSQ_INSR_7ScaleInELSV_0EEESW_EEEEEENSA_6LayoutISE_NSB_IJNSC_ILi0EEES10_S10_EEEEENSB_IJNSA_10UnderscoreES13_S13_EEEEENS7_6detail27Sm100ImplicitGemmTileTraitsINSA_20SM90_TMA_LOAD_IM2COLENSA_14ComposedLayoutINSA_7SwizzleILi1ELi4ELi3EEENSA_18smem_ptr_flag_bitsILi8EEENSZ_INSB_IJNSC_ILi8EEESI_EEENSB_IJSI_SD_EEEEEEEvEENS17_INSA_13SM90_TMA_LOADENS19_INS1A_ILi3ELi4ELi3EEES1D_NSZ_INSB_IJSH_S1E_EEENSB_IJSD_SH_EEEEEEEvEEEENS_8epilogue10collective18CollectiveEpilogueINS1S_23Sm100TmaWarpSpecializedILi2ELi2ELi32ELb0ELb0EEEJSK_NSB_IJNSZ_ISG_SD_EES1X_EEESL_NSB_IJNSB_IJllllEEESD_S10_EEESL_S20_NS1S_6fusion15FusionCallbacksIS1W_NS21_17LinearCombinationISL_fSL_fLNS_15FloatRoundStyleE2EEESK_S1Y_JEEENSA_5SM1004TMEM4LOAD26SM100_TMEM_LOAD_16dp32b32xES18_NS19_INS1A_ILi2ELi4ELi3EEES1D_NSZ_INSB_IJS1E_SG_EEENSB_IJSG_SD_EEEEEEENSA_39AutoVectorizingCopyWithAssumedAlignmentILi128EEENSA_21SM90_TMA_STORE_IM2COLES2F_S2H_S2H_EEEvvEEEEvNT_6ParamsE,"a",@progbits
	.sectionflags	@""
	.align	4
.nv.constant0._ZN7cutlass13device_kernelINS_4conv6kernel13ConvUniversalINS1_16ConvProblemShapeILNS1_8OperatorE1ELi3EEENS1_10collective14CollectiveConvINS1_47MainloopSm100TmaUmmaWarpSpecializedImplicitGemmILS5_1ELi34ELi3ELi1ELi2EN4cute5tupleIJNSA_1CILi1EEESD_SD_EEEEENSB_IJNSC_ILi64EEENSC_ILi128EEENSB_IJNSC_ILi32EEEEEEEEENS_12float_e4m3_tESL_NSA_8TiledMMAINSA_8MMA_AtomIJNSA_10MMA_TraitsINSA_19SM100_MMA_F8F6F4_SSEJSL_SL_fSG_SH_NSA_17integral_constantINSA_4UMMA5MajorELSS_0EEENSQ_ISS_LSS_1EEENSQ_INSR_7ScaleInELSV_0EEESW_EEEEEENSA_6LayoutISE_NSB_IJNSC_ILi0EEES10_S10_EEEEENSB_IJNSA_10UnderscoreES13_S13_EEEEENS7_6detail27Sm100ImplicitGemmTileTraitsINSA_20SM90_TMA_LOAD_IM2COLENSA_14ComposedLayoutINSA_7SwizzleILi1ELi4ELi3EEENSA_18smem_ptr_flag_bitsILi8EEENSZ_INSB_IJNSC_ILi8EEESI_EEENSB_IJSI_SD_EEEEEEEvEENS17_INSA_13SM90_TMA_LOADENS19_INS1A_ILi3ELi4ELi3EEES1D_NSZ_INSB_IJSH_S1E_EEENSB_IJSD_SH_EEEEEEEvEEEENS_8epilogue10collective18CollectiveEpilogueINS1S_23Sm100TmaWarpSpecializedILi2ELi2ELi32ELb0ELb0EEEJSK_NSB_IJNSZ_ISG_SD_EES1X_EEESL_NSB_IJNSB_IJllllEEESD_S10_EEESL_S20_NS1S_6fusion15FusionCallbacksIS1W_NS21_17LinearCombinationISL_fSL_fLNS_15FloatRoundStyleE2EEESK_S1Y_JEEENSA_5SM1004TMEM4LOAD26SM100_TMEM_LOAD_16dp32b32xES18_NS19_INS1A_ILi2ELi4ELi3EEES1D_NSZ_INSB_IJS1E_SG_EEENSB_IJSG_SD_EEEEEEENSA_39AutoVectorizingCopyWithAssumedAlignmentILi128EEENSA_21SM90_TMA_STORE_IM2COLES2F_S2H_S2H_EEEvvEEEEvNT_6ParamsE:
	.zero		3200


//--------------------- SYMBOLS --------------------------

	.type		.nv.reservedSmem.offset0,@object
	.size		.nv.reservedSmem.offset0,0x4
	.type		.nv.reservedSmem.cap,@object
	.size		.nv.reservedSmem.cap,0x4
	.type		__assertfail,@function
